//
// Generated by NVIDIA NVVM Compiler
//
// Compiler Build ID: CL-36424714
// Cuda compilation tools, release 13.0, V13.0.88
// Based on NVVM 20.0.0
//

.version 9.0
.target sm_100
.address_size 64

	// .globl	_Z8init_popPiiiPji

.visible .entry _Z8init_popPiiiPji(
	.param .u64 .ptr .align 1 _Z8init_popPiiiPji_param_0,
	.param .u32 _Z8init_popPiiiPji_param_1,
	.param .u32 _Z8init_popPiiiPji_param_2,
	.param .u64 .ptr .align 1 _Z8init_popPiiiPji_param_3,
	.param .u32 _Z8init_popPiiiPji_param_4
)
{
	.reg .pred 	%p<33>;
	.reg .b32 	%r<106>;
	.reg .b64 	%rd<31>;

	ld.param.u64 	%rd9, [_Z8init_popPiiiPji_param_0];
	ld.param.u32 	%r34, [_Z8init_popPiiiPji_param_2];
	ld.param.u64 	%rd8, [_Z8init_popPiiiPji_param_3];
	cvta.to.global.u64 	%rd1, %rd9;
	mov.u32 	%r35, %ctaid.x;
	mov.u32 	%r36, %ntid.x;
	mov.u32 	%r37, %ntid.y;
	mul.lo.s32 	%r38, %r36, %r37;
	mov.u32 	%r39, %tid.y;
	shl.b32 	%r40, %r39, 5;
	mov.u32 	%r41, %tid.x;
	add.s32 	%r42, %r40, %r41;
	mad.lo.s32 	%r1, %r38, %r35, %r42;
	setp.lt.s32 	%p2, %r34, 1;
	@%p2 bra 	$L__BB0_12;
	mul.lo.s32 	%r2, %r1, %r34;
	and.b32  	%r3, %r34, 7;
	setp.lt.u32 	%p3, %r34, 8;
	mov.b32 	%r97, 0;
	@%p3 bra 	$L__BB0_4;
	and.b32  	%r97, %r34, 2147483640;
	mov.b32 	%r104, 0;
$L__BB0_3:
	.pragma "nounroll";
	add.s32 	%r45, %r104, %r2;
	mul.wide.s32 	%rd10, %r45, 4;
	add.s64 	%rd11, %rd1, %rd10;
	st.global.u32 	[%rd11], %r104;
	add.s32 	%r46, %r104, 1;
	st.global.u32 	[%rd11+4], %r46;
	add.s32 	%r47, %r104, 2;
	st.global.u32 	[%rd11+8], %r47;
	add.s32 	%r48, %r104, 3;
	st.global.u32 	[%rd11+12], %r48;
	add.s32 	%r49, %r104, 4;
	st.global.u32 	[%rd11+16], %r49;
	add.s32 	%r50, %r104, 5;
	st.global.u32 	[%rd11+20], %r50;
	add.s32 	%r51, %r104, 6;
	st.global.u32 	[%rd11+24], %r51;
	add.s32 	%r52, %r104, 7;
	st.global.u32 	[%rd11+28], %r52;
	add.s32 	%r104, %r104, 8;
	setp.eq.s32 	%p4, %r104, %r97;
	@%p4 bra 	$L__BB0_4;
	bra.uni 	$L__BB0_3;
$L__BB0_4:
	setp.eq.s32 	%p5, %r3, 0;
	@%p5 bra 	$L__BB0_12;
	and.b32  	%r6, %r34, 3;
	setp.lt.u32 	%p6, %r3, 4;
	@%p6 bra 	$L__BB0_7;
	add.s32 	%r53, %r97, %r2;
	mul.wide.s32 	%rd12, %r53, 4;
	add.s64 	%rd13, %rd1, %rd12;
	st.global.u32 	[%rd13], %r97;
	add.s32 	%r54, %r97, 1;
	st.global.u32 	[%rd13+4], %r54;
	add.s32 	%r55, %r97, 2;
	st.global.u32 	[%rd13+8], %r55;
	add.s32 	%r56, %r97, 3;
	st.global.u32 	[%rd13+12], %r56;
	add.s32 	%r97, %r97, 4;
$L__BB0_7:
	setp.eq.s32 	%p7, %r6, 0;
	@%p7 bra 	$L__BB0_12;
	setp.eq.s32 	%p8, %r6, 1;
	@%p8 bra 	$L__BB0_10;
	add.s32 	%r57, %r97, %r2;
	mul.wide.s32 	%rd14, %r57, 4;
	add.s64 	%rd15, %rd1, %rd14;
	st.global.u32 	[%rd15], %r97;
	add.s32 	%r58, %r97, 1;
	st.global.u32 	[%rd15+4], %r58;
	add.s32 	%r97, %r97, 2;
$L__BB0_10:
	and.b32  	%r59, %r34, 1;
	setp.eq.b32 	%p9, %r59, 1;
	not.pred 	%p10, %p9;
	@%p10 bra 	$L__BB0_12;
	add.s32 	%r60, %r97, %r2;
	mul.wide.s32 	%rd16, %r60, 4;
	add.s64 	%rd17, %rd1, %rd16;
	st.global.u32 	[%rd17], %r97;
$L__BB0_12:
	cvta.to.global.u64 	%rd18, %rd8;
	mul.wide.u32 	%rd19, %r1, 4;
	add.s64 	%rd2, %rd18, %rd19;
	add.s32 	%r11, %r34, -1;
	setp.lt.s32 	%p11, %r34, 2;
	mul.lo.s32 	%r12, %r1, %r34;
	add.s32 	%r61, %r11, %r12;
	mul.wide.s32 	%rd20, %r61, 4;
	add.s64 	%rd3, %rd1, %rd20;
	mul.wide.s32 	%rd21, %r12, 4;
	add.s64 	%rd4, %rd1, %rd21;
	@%p11 bra 	$L__BB0_34;
	add.s32 	%r13, %r34, -2;
	add.s32 	%r68, %r34, 7;
	and.b32  	%r69, %r68, 7;
	add.s32 	%r14, %r69, -1;
	add.s32 	%r70, %r34, 3;
	and.b32  	%r15, %r70, 3;
	and.b32  	%r16, %r11, 7;
	and.b32  	%r17, %r11, -8;
	and.b32  	%r18, %r68, 3;
	and.b32  	%r19, %r70, 1;
	neg.s32 	%r20, %r17;
	add.s64 	%rd23, %rd21, %rd1;
	add.s64 	%rd5, %rd23, 16;
	mov.pred 	%p32, -1;
$L__BB0_14:
	mov.pred 	%p1, %p32;
	setp.lt.u32 	%p17, %r13, 7;
	ld.global.u32 	%r72, [%rd2];
	and.b32  	%r21, %r72, 1;
	mov.b32 	%r102, 0;
	@%p17 bra 	$L__BB0_19;
	mov.u64 	%rd30, %rd5;
	mov.u32 	%r100, %r20;
$L__BB0_16:
	.pragma "nounroll";
	setp.eq.s32 	%p18, %r21, 0;
	@%p18 bra 	$L__BB0_18;
	ld.global.u32 	%r73, [%rd30+-12];
	ld.global.u32 	%r74, [%rd30+-16];
	st.global.u32 	[%rd30+-16], %r73;
	ld.global.u32 	%r75, [%rd30+-8];
	st.global.u32 	[%rd30+-12], %r75;
	ld.global.u32 	%r76, [%rd30+-4];
	st.global.u32 	[%rd30+-8], %r76;
	ld.global.u32 	%r77, [%rd30];
	st.global.u32 	[%rd30+-4], %r77;
	ld.global.u32 	%r78, [%rd30+4];
	st.global.u32 	[%rd30], %r78;
	ld.global.u32 	%r79, [%rd30+8];
	st.global.u32 	[%rd30+4], %r79;
	ld.global.u32 	%r80, [%rd30+12];
	st.global.u32 	[%rd30+8], %r80;
	ld.global.u32 	%r81, [%rd30+16];
	st.global.u32 	[%rd30+16], %r74;
	st.global.u32 	[%rd30+12], %r81;
$L__BB0_18:
	add.s32 	%r100, %r100, 8;
	add.s64 	%rd30, %rd30, 32;
	setp.eq.s32 	%p19, %r100, 0;
	mov.u32 	%r102, %r17;
	@%p19 bra 	$L__BB0_19;
	bra.uni 	$L__BB0_16;
$L__BB0_19:
	setp.eq.s32 	%p20, %r16, 0;
	@%p20 bra 	$L__BB0_31;
	setp.lt.u32 	%p21, %r14, 3;
	@%p21 bra 	$L__BB0_24;
	setp.eq.s32 	%p22, %r21, 0;
	@%p22 bra 	$L__BB0_23;
	mul.wide.s32 	%rd24, %r102, 4;
	add.s64 	%rd25, %rd4, %rd24;
	ld.global.u32 	%r82, [%rd25+4];
	ld.global.u32 	%r83, [%rd25];
	st.global.u32 	[%rd25], %r82;
	ld.global.u32 	%r84, [%rd25+8];
	st.global.u32 	[%rd25+4], %r84;
	ld.global.u32 	%r85, [%rd25+12];
	st.global.u32 	[%rd25+8], %r85;
	ld.global.u32 	%r86, [%rd25+16];
	st.global.u32 	[%rd25+16], %r83;
	st.global.u32 	[%rd25+12], %r86;
$L__BB0_23:
	add.s32 	%r102, %r102, 4;
$L__BB0_24:
	setp.eq.s32 	%p23, %r18, 0;
	@%p23 bra 	$L__BB0_31;
	setp.eq.s32 	%p24, %r15, 1;
	@%p24 bra 	$L__BB0_29;
	setp.eq.s32 	%p25, %r21, 0;
	@%p25 bra 	$L__BB0_28;
	mul.wide.s32 	%rd26, %r102, 4;
	add.s64 	%rd27, %rd4, %rd26;
	ld.global.u32 	%r87, [%rd27+4];
	ld.global.u32 	%r88, [%rd27];
	st.global.u32 	[%rd27], %r87;
	ld.global.u32 	%r89, [%rd27+8];
	st.global.u32 	[%rd27+8], %r88;
	st.global.u32 	[%rd27+4], %r89;
$L__BB0_28:
	add.s32 	%r102, %r102, 2;
$L__BB0_29:
	setp.eq.s32 	%p26, %r21, 0;
	setp.eq.s32 	%p27, %r19, 0;
	or.pred  	%p28, %p27, %p26;
	@%p28 bra 	$L__BB0_31;
	mul.wide.s32 	%rd28, %r102, 4;
	add.s64 	%rd29, %rd4, %rd28;
	ld.global.u32 	%r91, [%rd29+4];
	ld.global.u32 	%r92, [%rd29];
	st.global.u32 	[%rd29+4], %r92;
	st.global.u32 	[%rd29], %r91;
$L__BB0_31:
	ld.global.u32 	%r93, [%rd2];
	and.b32  	%r94, %r93, 1;
	setp.eq.b32 	%p29, %r94, 1;
	not.pred 	%p30, %p29;
	@%p30 bra 	$L__BB0_33;
	ld.global.u32 	%r95, [%rd3];
	ld.global.u32 	%r96, [%rd4];
	st.global.u32 	[%rd3], %r96;
	st.global.u32 	[%rd4], %r95;
$L__BB0_33:
	mov.pred 	%p32, 0;
	@%p1 bra 	$L__BB0_14;
	bra.uni 	$L__BB0_38;
$L__BB0_34:
	ld.global.u32 	%r105, [%rd2];
	and.b32  	%r62, %r105, 1;
	setp.eq.b32 	%p12, %r62, 1;
	not.pred 	%p13, %p12;
	@%p13 bra 	$L__BB0_36;
	ld.global.u32 	%r63, [%rd3];
	ld.global.u32 	%r64, [%rd4];
	st.global.u32 	[%rd3], %r64;
	st.global.u32 	[%rd4], %r63;
	ld.global.u32 	%r105, [%rd2];
$L__BB0_36:
	and.b32  	%r65, %r105, 1;
	setp.eq.b32 	%p14, %r65, 1;
	not.pred 	%p15, %p14;
	@%p15 bra 	$L__BB0_38;
	ld.global.u32 	%r66, [%rd3];
	ld.global.u32 	%r67, [%rd4];
	st.global.u32 	[%rd3], %r67;
	st.global.u32 	[%rd4], %r66;
$L__BB0_38:
	ret;

}
	// .globl	_Z10init_pop_sPiiiPji
.visible .entry _Z10init_pop_sPiiiPji(
	.param .u64 .ptr .align 1 _Z10init_pop_sPiiiPji_param_0,
	.param .u32 _Z10init_pop_sPiiiPji_param_1,
	.param .u32 _Z10init_pop_sPiiiPji_param_2,
	.param .u64 .ptr .align 1 _Z10init_pop_sPiiiPji_param_3,
	.param .u32 _Z10init_pop_sPiiiPji_param_4
)
{
	.reg .pred 	%p<36>;
	.reg .b16 	%rs<17>;
	.reg .b32 	%r<177>;
	.reg .b64 	%rd<59>;

	ld.param.u64 	%rd25, [_Z10init_pop_sPiiiPji_param_0];
	ld.param.u32 	%r75, [_Z10init_pop_sPiiiPji_param_2];
	ld.param.u64 	%rd26, [_Z10init_pop_sPiiiPji_param_3];
	cvta.to.global.u64 	%rd1, %rd25;
	cvta.to.global.u64 	%rd2, %rd26;
	mov.u32 	%r76, %ctaid.x;
	mov.u32 	%r77, %ntid.x;
	mov.u32 	%r78, %ntid.y;
	mul.lo.s32 	%r79, %r77, %r78;
	mov.u32 	%r80, %tid.y;
	shl.b32 	%r81, %r80, 5;
	mov.u32 	%r82, %tid.x;
	add.s32 	%r83, %r81, %r82;
	mad.lo.s32 	%r1, %r79, %r76, %r83;
	setp.lt.s32 	%p1, %r75, 1;
	@%p1 bra 	$L__BB1_12;
	mul.lo.s32 	%r2, %r1, %r75;
	and.b32  	%r3, %r75, 7;
	setp.lt.u32 	%p2, %r75, 8;
	mov.b32 	%r158, 0;
	@%p2 bra 	$L__BB1_4;
	and.b32  	%r158, %r75, 2147483640;
	mov.b32 	%r156, 0;
$L__BB1_3:
	.pragma "nounroll";
	add.s32 	%r86, %r156, %r2;
	mul.wide.s32 	%rd27, %r86, 4;
	add.s64 	%rd28, %rd1, %rd27;
	st.global.u32 	[%rd28], %r156;
	add.s32 	%r87, %r156, 1;
	st.global.u32 	[%rd28+4], %r87;
	add.s32 	%r88, %r156, 2;
	st.global.u32 	[%rd28+8], %r88;
	add.s32 	%r89, %r156, 3;
	st.global.u32 	[%rd28+12], %r89;
	add.s32 	%r90, %r156, 4;
	st.global.u32 	[%rd28+16], %r90;
	add.s32 	%r91, %r156, 5;
	st.global.u32 	[%rd28+20], %r91;
	add.s32 	%r92, %r156, 6;
	st.global.u32 	[%rd28+24], %r92;
	add.s32 	%r93, %r156, 7;
	st.global.u32 	[%rd28+28], %r93;
	add.s32 	%r156, %r156, 8;
	setp.ne.s32 	%p3, %r156, %r158;
	@%p3 bra 	$L__BB1_3;
$L__BB1_4:
	setp.eq.s32 	%p4, %r3, 0;
	@%p4 bra 	$L__BB1_12;
	and.b32  	%r8, %r75, 3;
	setp.lt.u32 	%p5, %r3, 4;
	@%p5 bra 	$L__BB1_7;
	add.s32 	%r94, %r158, %r2;
	mul.wide.s32 	%rd29, %r94, 4;
	add.s64 	%rd30, %rd1, %rd29;
	st.global.u32 	[%rd30], %r158;
	add.s32 	%r95, %r158, 1;
	st.global.u32 	[%rd30+4], %r95;
	add.s32 	%r96, %r158, 2;
	st.global.u32 	[%rd30+8], %r96;
	add.s32 	%r97, %r158, 3;
	st.global.u32 	[%rd30+12], %r97;
	add.s32 	%r158, %r158, 4;
$L__BB1_7:
	setp.eq.s32 	%p6, %r8, 0;
	@%p6 bra 	$L__BB1_12;
	setp.eq.s32 	%p7, %r8, 1;
	@%p7 bra 	$L__BB1_10;
	add.s32 	%r98, %r158, %r2;
	mul.wide.s32 	%rd31, %r98, 4;
	add.s64 	%rd32, %rd1, %rd31;
	st.global.u32 	[%rd32], %r158;
	add.s32 	%r99, %r158, 1;
	st.global.u32 	[%rd32+4], %r99;
	add.s32 	%r158, %r158, 2;
$L__BB1_10:
	and.b32  	%r100, %r75, 1;
	setp.eq.b32 	%p8, %r100, 1;
	not.pred 	%p9, %p8;
	@%p9 bra 	$L__BB1_12;
	add.s32 	%r101, %r158, %r2;
	mul.wide.s32 	%rd33, %r101, 4;
	add.s64 	%rd34, %rd1, %rd33;
	st.global.u32 	[%rd34], %r158;
$L__BB1_12:
	mul.lo.s32 	%r13, %r1, %r75;
	add.s32 	%r14, %r75, -1;
	setp.lt.s32 	%p10, %r75, 2;
	@%p10 bra 	$L__BB1_56;
	add.s32 	%r15, %r75, -2;
	cvt.u16.u32 	%rs1, %r75;
	add.s32 	%r16, %r13, 1;
	mov.b32 	%r161, 0;
	mov.b16 	%rs15, 0;
	mov.u16 	%rs16, %rs15;
	mov.u32 	%r160, %r14;
$L__BB1_14:
	sub.s32 	%r103, %r161, %r75;
	setp.gt.s32 	%p11, %r103, -2;
	@%p11 bra 	$L__BB1_55;
	sub.s32 	%r105, %r15, %r161;
	setp.lt.u32 	%p12, %r105, 7;
	mov.b32 	%r174, 0;
	@%p12 bra 	$L__BB1_34;
	and.b32  	%r174, %r160, -8;
	mov.b32 	%r162, 0;
$L__BB1_17:
	.pragma "nounroll";
	add.s32 	%r107, %r162, %r13;
	mul.wide.u32 	%rd35, %r107, 4;
	add.s64 	%rd3, %rd2, %rd35;
	ld.global.u32 	%r21, [%rd3];
	add.s32 	%r22, %r16, %r162;
	mul.wide.u32 	%rd36, %r22, 4;
	add.s64 	%rd4, %rd2, %rd36;
	ld.global.u32 	%r163, [%rd4];
	setp.le.u32 	%p13, %r21, %r163;
	mul.wide.s32 	%rd37, %r107, 4;
	add.s64 	%rd5, %rd1, %rd37;
	@%p13 bra 	$L__BB1_19;
	st.global.u32 	[%rd3], %r163;
	st.global.u32 	[%rd4], %r21;
	ld.global.u32 	%r108, [%rd5];
	ld.global.u32 	%r109, [%rd5+4];
	st.global.u32 	[%rd5], %r109;
	st.global.u32 	[%rd5+4], %r108;
	ld.global.u32 	%r163, [%rd4];
$L__BB1_19:
	add.s32 	%r110, %r22, 1;
	mul.wide.u32 	%rd38, %r110, 4;
	add.s64 	%rd6, %rd2, %rd38;
	ld.global.u32 	%r164, [%rd6];
	setp.le.u32 	%p14, %r163, %r164;
	@%p14 bra 	$L__BB1_21;
	st.global.u32 	[%rd4], %r164;
	st.global.u32 	[%rd6], %r163;
	ld.global.u32 	%r111, [%rd5+4];
	ld.global.u32 	%r112, [%rd5+8];
	st.global.u32 	[%rd5+4], %r112;
	st.global.u32 	[%rd5+8], %r111;
	ld.global.u32 	%r164, [%rd6];
$L__BB1_21:
	add.s32 	%r113, %r22, 2;
	mul.wide.u32 	%rd39, %r113, 4;
	add.s64 	%rd7, %rd2, %rd39;
	ld.global.u32 	%r165, [%rd7];
	setp.le.u32 	%p15, %r164, %r165;
	@%p15 bra 	$L__BB1_23;
	st.global.u32 	[%rd6], %r165;
	st.global.u32 	[%rd7], %r164;
	ld.global.u32 	%r114, [%rd5+8];
	ld.global.u32 	%r115, [%rd5+12];
	st.global.u32 	[%rd5+8], %r115;
	st.global.u32 	[%rd5+12], %r114;
	ld.global.u32 	%r165, [%rd7];
$L__BB1_23:
	add.s32 	%r116, %r22, 3;
	mul.wide.u32 	%rd40, %r116, 4;
	add.s64 	%rd8, %rd2, %rd40;
	ld.global.u32 	%r166, [%rd8];
	setp.le.u32 	%p16, %r165, %r166;
	@%p16 bra 	$L__BB1_25;
	st.global.u32 	[%rd7], %r166;
	st.global.u32 	[%rd8], %r165;
	ld.global.u32 	%r117, [%rd5+12];
	ld.global.u32 	%r118, [%rd5+16];
	st.global.u32 	[%rd5+12], %r118;
	st.global.u32 	[%rd5+16], %r117;
	ld.global.u32 	%r166, [%rd8];
$L__BB1_25:
	add.s32 	%r119, %r22, 4;
	mul.wide.u32 	%rd41, %r119, 4;
	add.s64 	%rd9, %rd2, %rd41;
	ld.global.u32 	%r167, [%rd9];
	setp.le.u32 	%p17, %r166, %r167;
	@%p17 bra 	$L__BB1_27;
	st.global.u32 	[%rd8], %r167;
	st.global.u32 	[%rd9], %r166;
	ld.global.u32 	%r120, [%rd5+16];
	ld.global.u32 	%r121, [%rd5+20];
	st.global.u32 	[%rd5+16], %r121;
	st.global.u32 	[%rd5+20], %r120;
	ld.global.u32 	%r167, [%rd9];
$L__BB1_27:
	add.s32 	%r122, %r22, 5;
	mul.wide.u32 	%rd42, %r122, 4;
	add.s64 	%rd10, %rd2, %rd42;
	ld.global.u32 	%r168, [%rd10];
	setp.le.u32 	%p18, %r167, %r168;
	@%p18 bra 	$L__BB1_29;
	st.global.u32 	[%rd9], %r168;
	st.global.u32 	[%rd10], %r167;
	ld.global.u32 	%r123, [%rd5+20];
	ld.global.u32 	%r124, [%rd5+24];
	st.global.u32 	[%rd5+20], %r124;
	st.global.u32 	[%rd5+24], %r123;
	ld.global.u32 	%r168, [%rd10];
$L__BB1_29:
	add.s32 	%r125, %r22, 6;
	mul.wide.u32 	%rd43, %r125, 4;
	add.s64 	%rd11, %rd2, %rd43;
	ld.global.u32 	%r169, [%rd11];
	setp.le.u32 	%p19, %r168, %r169;
	@%p19 bra 	$L__BB1_31;
	st.global.u32 	[%rd10], %r169;
	st.global.u32 	[%rd11], %r168;
	ld.global.u32 	%r126, [%rd5+24];
	ld.global.u32 	%r127, [%rd5+28];
	st.global.u32 	[%rd5+24], %r127;
	st.global.u32 	[%rd5+28], %r126;
	ld.global.u32 	%r169, [%rd11];
$L__BB1_31:
	add.s32 	%r128, %r22, 7;
	mul.wide.u32 	%rd44, %r128, 4;
	add.s64 	%rd12, %rd2, %rd44;
	ld.global.u32 	%r44, [%rd12];
	setp.le.u32 	%p20, %r169, %r44;
	@%p20 bra 	$L__BB1_33;
	st.global.u32 	[%rd11], %r44;
	st.global.u32 	[%rd12], %r169;
	ld.global.u32 	%r129, [%rd5+28];
	ld.global.u32 	%r130, [%rd5+32];
	st.global.u32 	[%rd5+28], %r130;
	st.global.u32 	[%rd5+32], %r129;
$L__BB1_33:
	add.s32 	%r162, %r162, 8;
	setp.ne.s32 	%p21, %r162, %r174;
	@%p21 bra 	$L__BB1_17;
$L__BB1_34:
	and.b32  	%r131, %r160, 7;
	setp.eq.s32 	%p22, %r131, 0;
	@%p22 bra 	$L__BB1_55;
	not.b16 	%rs10, %rs16;
	add.s16 	%rs11, %rs10, %rs1;
	cvt.u32.u16 	%r132, %rs11;
	and.b32  	%r47, %r132, 7;
	add.s32 	%r133, %r47, -1;
	setp.lt.u32 	%p23, %r133, 3;
	@%p23 bra 	$L__BB1_45;
	add.s32 	%r134, %r174, %r13;
	mul.wide.u32 	%rd45, %r134, 4;
	add.s64 	%rd13, %rd2, %rd45;
	ld.global.u32 	%r48, [%rd13];
	add.s32 	%r49, %r16, %r174;
	mul.wide.u32 	%rd46, %r49, 4;
	add.s64 	%rd14, %rd2, %rd46;
	ld.global.u32 	%r171, [%rd14];
	setp.le.u32 	%p24, %r48, %r171;
	mul.wide.s32 	%rd47, %r134, 4;
	add.s64 	%rd15, %rd1, %rd47;
	@%p24 bra 	$L__BB1_38;
	st.global.u32 	[%rd13], %r171;
	st.global.u32 	[%rd14], %r48;
	ld.global.u32 	%r135, [%rd15];
	ld.global.u32 	%r136, [%rd15+4];
	st.global.u32 	[%rd15], %r136;
	st.global.u32 	[%rd15+4], %r135;
	ld.global.u32 	%r171, [%rd14];
$L__BB1_38:
	add.s32 	%r137, %r49, 1;
	mul.wide.u32 	%rd48, %r137, 4;
	add.s64 	%rd16, %rd2, %rd48;
	ld.global.u32 	%r172, [%rd16];
	setp.le.u32 	%p25, %r171, %r172;
	@%p25 bra 	$L__BB1_40;
	st.global.u32 	[%rd14], %r172;
	st.global.u32 	[%rd16], %r171;
	ld.global.u32 	%r138, [%rd15+4];
	ld.global.u32 	%r139, [%rd15+8];
	st.global.u32 	[%rd15+4], %r139;
	st.global.u32 	[%rd15+8], %r138;
	ld.global.u32 	%r172, [%rd16];
$L__BB1_40:
	add.s32 	%r140, %r49, 2;
	mul.wide.u32 	%rd49, %r140, 4;
	add.s64 	%rd17, %rd2, %rd49;
	ld.global.u32 	%r173, [%rd17];
	setp.le.u32 	%p26, %r172, %r173;
	@%p26 bra 	$L__BB1_42;
	st.global.u32 	[%rd16], %r173;
	st.global.u32 	[%rd17], %r172;
	ld.global.u32 	%r141, [%rd15+8];
	ld.global.u32 	%r142, [%rd15+12];
	st.global.u32 	[%rd15+8], %r142;
	st.global.u32 	[%rd15+12], %r141;
	ld.global.u32 	%r173, [%rd17];
$L__BB1_42:
	add.s32 	%r143, %r49, 3;
	mul.wide.u32 	%rd50, %r143, 4;
	add.s64 	%rd18, %rd2, %rd50;
	ld.global.u32 	%r59, [%rd18];
	setp.le.u32 	%p27, %r173, %r59;
	@%p27 bra 	$L__BB1_44;
	st.global.u32 	[%rd17], %r59;
	st.global.u32 	[%rd18], %r173;
	ld.global.u32 	%r144, [%rd15+12];
	ld.global.u32 	%r145, [%rd15+16];
	st.global.u32 	[%rd15+12], %r145;
	st.global.u32 	[%rd15+16], %r144;
$L__BB1_44:
	add.s32 	%r174, %r174, 4;
$L__BB1_45:
	and.b32  	%r146, %r47, 3;
	setp.eq.s32 	%p28, %r146, 0;
	@%p28 bra 	$L__BB1_55;
	xor.b16  	%rs12, %rs15, 3;
	add.s16 	%rs5, %rs12, %rs1;
	and.b16  	%rs13, %rs5, 3;
	setp.eq.s16 	%p29, %rs13, 1;
	@%p29 bra 	$L__BB1_52;
	add.s32 	%r147, %r174, %r13;
	mul.wide.u32 	%rd51, %r147, 4;
	add.s64 	%rd19, %rd2, %rd51;
	ld.global.u32 	%r62, [%rd19];
	add.s32 	%r63, %r16, %r174;
	mul.wide.u32 	%rd52, %r63, 4;
	add.s64 	%rd20, %rd2, %rd52;
	ld.global.u32 	%r175, [%rd20];
	setp.le.u32 	%p30, %r62, %r175;
	mul.wide.s32 	%rd53, %r147, 4;
	add.s64 	%rd21, %rd1, %rd53;
	@%p30 bra 	$L__BB1_49;
	st.global.u32 	[%rd19], %r175;
	st.global.u32 	[%rd20], %r62;
	ld.global.u32 	%r148, [%rd21];
	ld.global.u32 	%r149, [%rd21+4];
	st.global.u32 	[%rd21], %r149;
	st.global.u32 	[%rd21+4], %r148;
	ld.global.u32 	%r175, [%rd20];
$L__BB1_49:
	add.s32 	%r150, %r63, 1;
	mul.wide.u32 	%rd54, %r150, 4;
	add.s64 	%rd22, %rd2, %rd54;
	ld.global.u32 	%r67, [%rd22];
	setp.le.u32 	%p31, %r175, %r67;
	@%p31 bra 	$L__BB1_51;
	st.global.u32 	[%rd20], %r67;
	st.global.u32 	[%rd22], %r175;
	ld.global.u32 	%r151, [%rd21+4];
	ld.global.u32 	%r152, [%rd21+8];
	st.global.u32 	[%rd21+4], %r152;
	st.global.u32 	[%rd21+8], %r151;
$L__BB1_51:
	add.s32 	%r174, %r174, 2;
$L__BB1_52:
	and.b16  	%rs14, %rs5, 1;
	setp.eq.b16 	%p32, %rs14, 1;
	not.pred 	%p33, %p32;
	@%p33 bra 	$L__BB1_55;
	add.s32 	%r70, %r174, %r13;
	mul.wide.u32 	%rd55, %r70, 4;
	add.s64 	%rd23, %rd2, %rd55;
	ld.global.u32 	%r71, [%rd23];
	add.s32 	%r153, %r16, %r174;
	mul.wide.u32 	%rd56, %r153, 4;
	add.s64 	%rd24, %rd2, %rd56;
	ld.global.u32 	%r72, [%rd24];
	setp.le.u32 	%p34, %r71, %r72;
	@%p34 bra 	$L__BB1_55;
	st.global.u32 	[%rd23], %r72;
	st.global.u32 	[%rd24], %r71;
	mul.wide.s32 	%rd57, %r70, 4;
	add.s64 	%rd58, %rd1, %rd57;
	ld.global.u32 	%r154, [%rd58];
	ld.global.u32 	%r155, [%rd58+4];
	st.global.u32 	[%rd58], %r155;
	st.global.u32 	[%rd58+4], %r154;
$L__BB1_55:
	add.s32 	%r161, %r161, 1;
	add.s32 	%r160, %r160, -1;
	setp.ne.s32 	%p35, %r161, %r14;
	add.s16 	%rs16, %rs16, 1;
	add.s16 	%rs15, %rs15, 1;
	@%p35 bra 	$L__BB1_14;
$L__BB1_56:
	ret;

}


// ===== COMPILED SASS (sm_100) =====

	.target	sm_100

	.elftype	@"ET_EXEC"


//--------------------- .note.nv.tkinfo           --------------------------
	.section	.note.nv.tkinfo,"",@"SHT_NOTE"
	.sectionflags	@"SHF_NOTE_NV_TKINFO"
	.tkinfo
        /*0018*/ 	.word	0x00000002
        /*0030*/ 	.string	""
        /*0030*/ 	.string	"ptxas"
        /*0030*/ 	.string	"Cuda compilation tools, release 13.0, V13.0.88"
        /*0030*/ 	.string	"Build cuda_13.0.r13.0/compiler.36424714_0"
        /*0030*/ 	.string	"-arch sm_100 -m 64 "



//--------------------- .note.nv.cuinfo           --------------------------
	.section	.note.nv.cuinfo,"",@"SHT_NOTE"
	.sectionflags	@"SHF_NOTE_NV_CUINFO"
        /*0018*/ 	.short	0x0002
        /*001a*/ 	.short	0x0064
        /*001c*/ 	.short	0x0082
	.zero		2


//--------------------- .nv.info                  --------------------------
	.section	.nv.info,"",@"SHT_CUDA_INFO"
	.align	4


	//----- nvinfo : EIATTR_REGCOUNT
	.align		4
        /*0000*/ 	.byte	0x04, 0x2f
        /*0002*/ 	.short	(.L_1 - .L_0)
	.align		4
.L_0:
        /*0004*/ 	.word	index@(_Z8init_popPiiiPji)
        /*0008*/ 	.word	0x00000020


	//----- nvinfo : EIATTR_FRAME_SIZE
	.align		4
.L_1:
        /*000c*/ 	.byte	0x04, 0x11
        /*000e*/ 	.short	(.L_3 - .L_2)
	.align		4
.L_2:
        /*0010*/ 	.word	index@(_Z8init_popPiiiPji)
        /*0014*/ 	.word	0x00000000


	//----- nvinfo : EIATTR_REGCOUNT
	.align		4
.L_3:
        /*0018*/ 	.byte	0x04, 0x2f
        /*001a*/ 	.short	(.L_5 - .L_4)
	.align		4
.L_4:
        /*001c*/ 	.word	index@(_Z10init_pop_sPiiiPji)
        /*0020*/ 	.word	0x00000020


	//----- nvinfo : EIATTR_FRAME_SIZE
	.align		4
.L_5:
        /*0024*/ 	.byte	0x04, 0x11
        /*0026*/ 	.short	(.L_7 - .L_6)
	.align		4
.L_6:
        /*0028*/ 	.word	index@(_Z10init_pop_sPiiiPji)
        /*002c*/ 	.word	0x00000000


	//----- nvinfo : EIATTR_MIN_STACK_SIZE
	.align		4
.L_7:
        /*0030*/ 	.byte	0x04, 0x12
        /*0032*/ 	.short	(.L_9 - .L_8)
	.align		4
.L_8:
        /*0034*/ 	.word	index@(_Z10init_pop_sPiiiPji)
        /*0038*/ 	.word	0x00000000


	//----- nvinfo : EIATTR_MIN_STACK_SIZE
	.align		4
.L_9:
        /*003c*/ 	.byte	0x04, 0x12
        /*003e*/ 	.short	(.L_11 - .L_10)
	.align		4
.L_10:
        /*0040*/ 	.word	index@(_Z8init_popPiiiPji)
        /*0044*/ 	.word	0x00000000
.L_11:


//--------------------- .nv.compat                --------------------------
	.section	.nv.compat,"",@"SHT_CUDA_COMPAT_INFO"
	.align	4
        /*0000*/ 	.byte	0x02, 0x09, 0x00, 0x00, 0x02, 0x02, 0x01, 0x00, 0x02, 0x05, 0x05, 0x00, 0x03, 0x07, 0x01, 0x01
        /*0010*/ 	.byte	0x02, 0x03, 0x00, 0x00, 0x02, 0x06, 0x01, 0x00, 0x04, 0x0b, 0x08, 0x00, 0x09, 0x00, 0x00, 0x00
        /*0020*/ 	.byte	0x00, 0x00, 0x00, 0x00


//--------------------- .nv.info._Z10init_pop_sPiiiPji --------------------------
	.section	.nv.info._Z10init_pop_sPiiiPji,"",@"SHT_CUDA_INFO"
	.sectionflags	@""
	.align	4


	//----- nvinfo : EIATTR_CUDA_API_VERSION
	.align		4
        /*0000*/ 	.byte	0x04, 0x37
        /*0002*/ 	.short	(.L_13 - .L_12)
.L_12:
        /*0004*/ 	.word	0x00000082


	//----- nvinfo : EIATTR_KPARAM_INFO
	.align		4
.L_13:
        /*0008*/ 	.byte	0x04, 0x17
        /*000a*/ 	.short	(.L_15 - .L_14)
.L_14:
        /*000c*/ 	.word	0x00000000
        /*0010*/ 	.short	0x0004
        /*0012*/ 	.short	0x0018
        /*0014*/ 	.byte	0x00, 0xf0, 0x11, 0x00


	//----- nvinfo : EIATTR_KPARAM_INFO
	.align		4
.L_15:
        /*0018*/ 	.byte	0x04, 0x17
        /*001a*/ 	.short	(.L_17 - .L_16)
.L_16:
        /*001c*/ 	.word	0x00000000
        /*0020*/ 	.short	0x0003
        /*0022*/ 	.short	0x0010
        /*0024*/ 	.byte	0x00, 0xf5, 0x21, 0x00


	//----- nvinfo : EIATTR_KPARAM_INFO
	.align		4
.L_17:
        /*0028*/ 	.byte	0x04, 0x17
        /*002a*/ 	.short	(.L_19 - .L_18)
.L_18:
        /*002c*/ 	.word	0x00000000
        /*0030*/ 	.short	0x0002
        /*0032*/ 	.short	0x000c
        /*0034*/ 	.byte	0x00, 0xf0, 0x11, 0x00


	//----- nvinfo : EIATTR_KPARAM_INFO
	.align		4
.L_19:
        /*0038*/ 	.byte	0x04, 0x17
        /*003a*/ 	.short	(.L_21 - .L_20)
.L_20:
        /*003c*/ 	.word	0x00000000
        /*0040*/ 	.short	0x0001
        /*0042*/ 	.short	0x0008
        /*0044*/ 	.byte	0x00, 0xf0, 0x11, 0x00


	//----- nvinfo : EIATTR_KPARAM_INFO
	.align		4
.L_21:
        /*0048*/ 	.byte	0x04, 0x17
        /*004a*/ 	.short	(.L_23 - .L_22)
.L_22:
        /*004c*/ 	.word	0x00000000
        /*0050*/ 	.short	0x0000
        /*0052*/ 	.short	0x0000
        /*0054*/ 	.byte	0x00, 0xf5, 0x21, 0x00


	//----- nvinfo : EIATTR_SPARSE_MMA_MASK
	.align		4
.L_23:
        /*0058*/ 	.byte	0x03, 0x50
        /*005a*/ 	.short	0x0000


	//----- nvinfo : EIATTR_MAXREG_COUNT
	.align		4
        /*005c*/ 	.byte	0x03, 0x1b
        /*005e*/ 	.short	0x00ff


	//----- nvinfo : EIATTR_MERCURY_ISA_VERSION
	.align		4
        /*0060*/ 	.byte	0x03, 0x5f
        /*0062*/ 	.short	0x0101


	//----- nvinfo : EIATTR_VRC_CTA_INIT_COUNT
	.align		4
        /*0064*/ 	.byte	0x02, 0x4a
	.zero		1
	.zero		1


	//----- nvinfo : EIATTR_EXIT_INSTR_OFFSETS
	.align		4
        /*0068*/ 	.byte	0x04, 0x1c
        /*006a*/ 	.short	(.L_25 - .L_24)


	//   ....[0]....
.L_24:
        /*006c*/ 	.word	0x000004a0


	//   ....[1]....
        /*0070*/ 	.word	0x000013f0


	//----- nvinfo : EIATTR_CRS_STACK_SIZE
	.align		4
.L_25:
        /*0074*/ 	.byte	0x04, 0x1e
        /*0076*/ 	.short	(.L_27 - .L_26)
.L_26:
        /*0078*/ 	.word	0x00000000


	//----- nvinfo : EIATTR_CBANK_PARAM_SIZE
	.align		4
.L_27:
        /*007c*/ 	.byte	0x03, 0x19
        /*007e*/ 	.short	0x001c


	//----- nvinfo : EIATTR_PARAM_CBANK
	.align		4
        /*0080*/ 	.byte	0x04, 0x0a
        /*0082*/ 	.short	(.L_29 - .L_28)
	.align		4
.L_28:
        /*0084*/ 	.word	index@(.nv.constant0._Z10init_pop_sPiiiPji)
        /*0088*/ 	.short	0x0380
        /*008a*/ 	.short	0x001c


	//----- nvinfo : EIATTR_SW_WAR
	.align		4
.L_29:
        /*008c*/ 	.byte	0x04, 0x36
        /*008e*/ 	.short	(.L_31 - .L_30)
.L_30:
        /*0090*/ 	.word	0x00000008
.L_31:


//--------------------- .nv.info._Z8init_popPiiiPji --------------------------
	.section	.nv.info._Z8init_popPiiiPji,"",@"SHT_CUDA_INFO"
	.sectionflags	@""
	.align	4


	//----- nvinfo : EIATTR_CUDA_API_VERSION
	.align		4
        /*0000*/ 	.byte	0x04, 0x37
        /*0002*/ 	.short	(.L_33 - .L_32)
.L_32:
        /*0004*/ 	.word	0x00000082


	//----- nvinfo : EIATTR_KPARAM_INFO
	.align		4
.L_33:
        /*0008*/ 	.byte	0x04, 0x17
        /*000a*/ 	.short	(.L_35 - .L_34)
.L_34:
        /*000c*/ 	.word	0x00000000
        /*0010*/ 	.short	0x0004
        /*0012*/ 	.short	0x0018
        /*0014*/ 	.byte	0x00, 0xf0, 0x11, 0x00


	//----- nvinfo : EIATTR_KPARAM_INFO
	.align		4
.L_35:
        /*0018*/ 	.byte	0x04, 0x17
        /*001a*/ 	.short	(.L_37 - .L_36)
.L_36:
        /*001c*/ 	.word	0x00000000
        /*0020*/ 	.short	0x0003
        /*0022*/ 	.short	0x0010
        /*0024*/ 	.byte	0x00, 0xf5, 0x21, 0x00


	//----- nvinfo : EIATTR_KPARAM_INFO
	.align		4
.L_37:
        /*0028*/ 	.byte	0x04, 0x17
        /*002a*/ 	.short	(.L_39 - .L_38)
.L_38:
        /*002c*/ 	.word	0x00000000
        /*0030*/ 	.short	0x0002
        /*0032*/ 	.short	0x000c
        /*0034*/ 	.byte	0x00, 0xf0, 0x11, 0x00


	//----- nvinfo : EIATTR_KPARAM_INFO
	.align		4
.L_39:
        /*0038*/ 	.byte	0x04, 0x17
        /*003a*/ 	.short	(.L_41 - .L_40)
.L_40:
        /*003c*/ 	.word	0x00000000
        /*0040*/ 	.short	0x0001
        /*0042*/ 	.short	0x0008
        /*0044*/ 	.byte	0x00, 0xf0, 0x11, 0x00


	//----- nvinfo : EIATTR_KPARAM_INFO
	.align		4
.L_41:
        /*0048*/ 	.byte	0x04, 0x17
        /*004a*/ 	.short	(.L_43 - .L_42)
.L_42:
        /*004c*/ 	.word	0x00000000
        /*0050*/ 	.short	0x0000
        /*0052*/ 	.short	0x0000
        /*0054*/ 	.byte	0x00, 0xf5, 0x21, 0x00


	//----- nvinfo : EIATTR_SPARSE_MMA_MASK
	.align		4
.L_43:
        /*0058*/ 	.byte	0x03, 0x50
        /*005a*/ 	.short	0x0000


	//----- nvinfo : EIATTR_MAXREG_COUNT
	.align		4
        /*005c*/ 	.byte	0x03, 0x1b
        /*005e*/ 	.short	0x00ff


	//----- nvinfo : EIATTR_MERCURY_ISA_VERSION
	.align		4
        /*0060*/ 	.byte	0x03, 0x5f
        /*0062*/ 	.short	0x0101


	//----- nvinfo : EIATTR_VRC_CTA_INIT_COUNT
	.align		4
        /*0064*/ 	.byte	0x02, 0x4a
	.zero		1
	.zero		1


	//----- nvinfo : EIATTR_EXIT_INSTR_OFFSETS
	.align		4
        /*0068*/ 	.byte	0x04, 0x1c
        /*006a*/ 	.short	(.L_45 - .L_44)


	//   ....[0]....
.L_44:
        /*006c*/ 	.word	0x00001620


	//   ....[1]....
        /*0070*/ 	.word	0x00001700


	//   ....[2]....
        /*0074*/ 	.word	0x00001750


	//----- nvinfo : EIATTR_CRS_STACK_SIZE
	.align		4
.L_45:
        /*0078*/ 	.byte	0x04, 0x1e
        /*007a*/ 	.short	(.L_47 - .L_46)
.L_46:
        /*007c*/ 	.word	0x00000000


	//----- nvinfo : EIATTR_CBANK_PARAM_SIZE
	.align		4
.L_47:
        /*0080*/ 	.byte	0x03, 0x19
        /*0082*/ 	.short	0x001c


	//----- nvinfo : EIATTR_PARAM_CBANK
	.align		4
        /*0084*/ 	.byte	0x04, 0x0a
        /*0086*/ 	.short	(.L_49 - .L_48)
	.align		4
.L_48:
        /*0088*/ 	.word	index@(.nv.constant0._Z8init_popPiiiPji)
        /*008c*/ 	.short	0x0380
        /*008e*/ 	.short	0x001c


	//----- nvinfo : EIATTR_SW_WAR
	.align		4
.L_49:
        /*0090*/ 	.byte	0x04, 0x36
        /*0092*/ 	.short	(.L_51 - .L_50)
.L_50:
        /*0094*/ 	.word	0x00000008
.L_51:


//--------------------- .nv.callgraph             --------------------------
	.section	.nv.callgraph,"",@"SHT_CUDA_CALLGRAPH"
	.align	4
	.sectionentsize	8
	.align		4
        /*0000*/ 	.word	0x00000000
	.align		4
        /*0004*/ 	.word	0xffffffff
	.align		4
        /*0008*/ 	.word	0x00000000
	.align		4
        /*000c*/ 	.word	0xfffffffe
	.align		4
        /*0010*/ 	.word	0x00000000
	.align		4
        /*0014*/ 	.word	0xfffffffd
	.align		4
        /*0018*/ 	.word	0x00000000
	.align		4
        /*001c*/ 	.word	0xfffffffc


//--------------------- .text._Z10init_pop_sPiiiPji --------------------------
	.section	.text._Z10init_pop_sPiiiPji,"ax",@progbits
	.align	128
        .global         _Z10init_pop_sPiiiPji
        .type           _Z10init_pop_sPiiiPji,@function
        .size           _Z10init_pop_sPiiiPji,(.L_x_50 - _Z10init_pop_sPiiiPji)
        .other          _Z10init_pop_sPiiiPji,@"STO_CUDA_ENTRY STV_DEFAULT"
_Z10init_pop_sPiiiPji:
.text._Z10init_pop_sPiiiPji:
[----:B------:R-:W-:Y:S01]  /*0000*/  LDC R1, c[0x0][0x37c] ;  /* 0x0000df00ff017b82 */ /* 0x000fe20000000800 */
[----:B------:R-:W0:Y:S07]  /*0010*/  S2R R3, SR_TID.Y ;  /* 0x0000000000037919 */ /* 0x000e2e0000002200 */
[----:B------:R-:W1:Y:S01]  /*0020*/  LDC R15, c[0x0][0x38c] ;  /* 0x0000e300ff0f7b82 */ /* 0x000e620000000800 */
[----:B------:R-:W2:Y:S01]  /*0030*/  LDCU UR5, c[0x0][0x360] ;  /* 0x00006c00ff0577ac */ /* 0x000ea20008000800 */
[----:B------:R-:W0:Y:S01]  /*0040*/  S2R R2, SR_TID.X ;  /* 0x0000000000027919 */ /* 0x000e220000002100 */
[----:B------:R-:W3:Y:S05]  /*0050*/  LDCU.64 UR8, c[0x0][0x358] ;  /* 0x00006b00ff0877ac */ /* 0x000eea0008000a00 */
[----:B------:R-:W2:Y:S08]  /*0060*/  LDC R0, c[0x0][0x364] ;  /* 0x0000d900ff007b82 */ /* 0x000eb00000000800 */
[----:B------:R-:W4:Y:S01]  /*0070*/  S2UR UR4, SR_CTAID.X ;  /* 0x00000000000479c3 */ /* 0x000f220000002500 */
[----:B-1----:R-:W-:Y:S01]  /*0080*/  ISETP.GE.AND P0, PT, R15, 0x1, PT ;  /* 0x000000010f00780c */ /* 0x002fe20003f06270 */
[----:B--2---:R-:W-:-:S02]  /*0090*/  IMAD R0, R0, UR5, RZ ;  /* 0x0000000500007c24 */ /* 0x004fc4000f8e02ff */
[----:B0-----:R-:W-:-:S04]  /*00a0*/  IMAD R3, R3, 0x20, R2 ;  /* 0x0000002003037824 */ /* 0x001fc800078e0202 */
[----:B----4-:R-:W-:-:S06]  /*00b0*/  IMAD R0, R0, UR4, R3 ;  /* 0x0000000400007c24 */ /* 0x010fcc000f8e0203 */
[----:B---3--:R-:W-:Y:S05]  /*00c0*/  @!P0 BRA `(.L_x_0) ;  /* 0x0000000000f08947 */ /* 0x008fea0003800000 */
[C---:B------:R-:W-:Y:S01]  /*00d0*/  ISETP.GE.U32.AND P1, PT, R15.reuse, 0x8, PT ;  /* 0x000000080f00780c */ /* 0x040fe20003f26070 */
[----:B------:R-:W-:Y:S01]  /*00e0*/  IMAD.MOV.U32 R2, RZ, RZ, RZ ;  /* 0x000000ffff027224 */ /* 0x000fe200078e00ff */
[----:B------:R-:W-:-:S04]  /*00f0*/  LOP3.LUT R8, R15, 0x7, RZ, 0xc0, !PT ;  /* 0x000000070f087812 */ /* 0x000fc800078ec0ff */
[----:B------:R-:W-:-:S07]  /*0100*/  ISETP.NE.AND P0, PT, R8, RZ, PT ;  /* 0x000000ff0800720c */ /* 0x000fce0003f05270 */
[----:B------:R-:W-:Y:S06]  /*0110*/  @!P1 BRA `(.L_x_1) ;  /* 0x00000000005c9947 */ /* 0x000fec0003800000 */
[----:B------:R-:W0:Y:S01]  /*0120*/  LDC.64 R4, c[0x0][0x380] ;  /* 0x0000e000ff047b82 */ /* 0x000e220000000a00 */
[----:B------:R-:W-:Y:S01]  /*0130*/  HFMA2 R3, -RZ, RZ, 0, 0 ;  /* 0x00000000ff037431 */ /* 0x000fe200000001ff */
[----:B------:R-:W-:-:S07]  /*0140*/  LOP3.LUT R2, R15, 0x7ffffff8, RZ, 0xc0, !PT ;  /* 0x7ffffff80f027812 */ /* 0x000fce00078ec0ff */
.L_x_2:
[----:B------:R-:W-:Y:S01]  /*0150*/  IMAD R7, R0, R15, R3 ;  /* 0x0000000f00077224 */ /* 0x000fe200078e0203 */
[C---:B------:R-:W-:Y:S01]  /*0160*/  IADD3 R13, PT, PT, R3.reuse, 0x3, RZ ;  /* 0x00000003030d7810 */ /* 0x040fe20007ffe0ff */
[C---:B------:R-:W-:Y:S01]  /*0170*/  VIADD R9, R3.reuse, 0x1 ;  /* 0x0000000103097836 */ /* 0x040fe20000000000 */
[----:B------:R-:W-:Y:S01]  /*0180*/  IADD3 R21, PT, PT, R3, 0x6, RZ ;  /* 0x0000000603157810 */ /* 0x000fe20007ffe0ff */
[----:B0-----:R-:W-:-:S04]  /*0190*/  IMAD.WIDE R6, R7, 0x4, R4 ;  /* 0x0000000407067825 */ /* 0x001fc800078e0204 */
[C---:B------:R-:W-:Y:S01]  /*01a0*/  VIADD R11, R3.reuse, 0x2 ;  /* 0x00000002030b7836 */ /* 0x040fe20000000000 */
[----:B------:R-:W-:Y:S01]  /*01b0*/  STG.E desc[UR8][R6.64+0x4], R9 ;  /* 0x0000040906007986 */ /* 0x000fe2000c101908 */
[C---:B------:R-:W-:Y:S02]  /*01c0*/  VIADD R17, R3.reuse, 0x4 ;  /* 0x0000000403117836 */ /* 0x040fe40000000000 */
[C---:B------:R-:W-:Y:S01]  /*01d0*/  VIADD R19, R3.reuse, 0x5 ;  /* 0x0000000503137836 */ /* 0x040fe20000000000 */
[----:B------:R-:W-:Y:S01]  /*01e0*/  STG.E desc[UR8][R6.64+0x8], R11 ;  /* 0x0000080b06007986 */ /* 0x000fe2000c101908 */
[----:B------:R-:W-:-:S03]  /*01f0*/  VIADD R23, R3, 0x7 ;  /* 0x0000000703177836 */ /* 0x000fc60000000000 */
[----:B------:R-:W-:Y:S04]  /*0200*/  STG.E desc[UR8][R6.64+0xc], R13 ;  /* 0x00000c0d06007986 */ /* 0x000fe8000c101908 */
[----:B------:R-:W-:Y:S04]  /*0210*/  STG.E desc[UR8][R6.64+0x10], R17 ;  /* 0x0000101106007986 */ /* 0x000fe8000c101908 */
[----:B------:R-:W-:Y:S04]  /*0220*/  STG.E desc[UR8][R6.64+0x14], R19 ;  /* 0x0000141306007986 */ /* 0x000fe8000c101908 */
[----:B------:R-:W-:Y:S04]  /*0230*/  STG.E desc[UR8][R6.64+0x18], R21 ;  /* 0x0000181506007986 */ /* 0x000fe8000c101908 */
[----:B------:R-:W-:Y:S04]  /*0240*/  STG.E desc[UR8][R6.64+0x1c], R23 ;  /* 0x00001c1706007986 */ /* 0x000fe8000c101908 */
[----:B------:R0:W-:Y:S02]  /*0250*/  STG.E desc[UR8][R6.64], R3 ;  /* 0x0000000306007986 */ /* 0x0001e4000c101908 */
[----:B0-----:R-:W-:-:S04]  /*0260*/  IADD3 R3, PT, PT, R3, 0x8, RZ ;  /* 0x0000000803037810 */ /* 0x001fc80007ffe0ff */
[----:B------:R-:W-:-:S13]  /*0270*/  ISETP.NE.AND P1, PT, R3, R2, PT ;  /* 0x000000020300720c */ /* 0x000fda0003f25270 */
[----:B------:R-:W-:Y:S05]  /*0280*/  @P1 BRA `(.L_x_2) ;  /* 0xfffffffc00b01947 */ /* 0x000fea000383ffff */
.L_x_1:
[----:B------:R-:W-:Y:S05]  /*0290*/  @!P0 BRA `(.L_x_0) ;  /* 0x00000000007c8947 */ /* 0x000fea0003800000 */
[----:B------:R-:W-:Y:S02]  /*02a0*/  ISETP.GE.U32.AND P0, PT, R8, 0x4, PT ;  /* 0x000000040800780c */ /* 0x000fe40003f06070 */
[----:B------:R-:W-:-:S04]  /*02b0*/  LOP3.LUT R10, R15, 0x3, RZ, 0xc0, !PT ;  /* 0x000000030f0a7812 */ /* 0x000fc800078ec0ff */
[----:B------:R-:W-:-:S07]  /*02c0*/  ISETP.NE.AND P1, PT, R10, RZ, PT ;  /* 0x000000ff0a00720c */ /* 0x000fce0003f25270 */
[----:B------:R-:W-:Y:S06]  /*02d0*/  @!P0 BRA `(.L_x_3) ;  /* 0x00000000002c8947 */ /* 0x000fec0003800000 */
[----:B------:R-:W0:Y:S01]  /*02e0*/  LDC.64 R4, c[0x0][0x380] ;  /* 0x0000e000ff047b82 */ /* 0x000e220000000a00 */
[----:B------:R-:W-:Y:S02]  /*02f0*/  IMAD R3, R0, R15, R2 ;  /* 0x0000000f00037224 */ /* 0x000fe400078e0202 */
[C---:B------:R-:W-:Y:S02]  /*0300*/  VIADD R7, R2.reuse, 0x1 ;  /* 0x0000000102077836 */ /* 0x040fe40000000000 */
[C---:B------:R-:W-:Y:S02]  /*0310*/  VIADD R9, R2.reuse, 0x3 ;  /* 0x0000000302097836 */ /* 0x040fe40000000000 */
[----:B0-----:R-:W-:Y:S01]  /*0320*/  IMAD.WIDE R4, R3, 0x4, R4 ;  /* 0x0000000403047825 */ /* 0x001fe200078e0204 */
[----:B------:R-:W-:-:S04]  /*0330*/  IADD3 R3, PT, PT, R2, 0x2, RZ ;  /* 0x0000000202037810 */ /* 0x000fc80007ffe0ff */
[----:B------:R-:W-:Y:S04]  /*0340*/  STG.E desc[UR8][R4.64+0x4], R7 ;  /* 0x0000040704007986 */ /* 0x000fe8000c101908 */
[----:B------:R-:W-:Y:S04]  /*0350*/  STG.E desc[UR8][R4.64+0x8], R3 ;  /* 0x0000080304007986 */ /* 0x000fe8000c101908 */
[----:B------:R-:W-:Y:S04]  /*0360*/  STG.E desc[UR8][R4.64+0xc], R9 ;  /* 0x00000c0904007986 */ /* 0x000fe8000c101908 */
[----:B------:R0:W-:Y:S02]  /*0370*/  STG.E desc[UR8][R4.64], R2 ;  /* 0x0000000204007986 */ /* 0x0001e4000c101908 */
[----:B0-----:R-:W-:-:S07]  /*0380*/  IADD3 R2, PT, PT, R2, 0x4, RZ ;  /* 0x0000000402027810 */ /* 0x001fce0007ffe0ff */
.L_x_3:
[----:B------:R-:W-:Y:S05]  /*0390*/  @!P1 BRA `(.L_x_0) ;  /* 0x00000000003c9947 */ /* 0x000fea0003800000 */
[----:B------:R-:W-:Y:S02]  /*03a0*/  LOP3.LUT R3, R15, 0x1, RZ, 0xc0, !PT ;  /* 0x000000010f037812 */ /* 0x000fe400078ec0ff */
[----:B------:R-:W-:Y:S02]  /*03b0*/  ISETP.NE.AND P0, PT, R10, 0x1, PT ;  /* 0x000000010a00780c */ /* 0x000fe40003f05270 */
[----:B------:R-:W-:-:S13]  /*03c0*/  ISETP.NE.U32.AND P1, PT, R3, 0x1, PT ;  /* 0x000000010300780c */ /* 0x000fda0003f25070 */
[----:B------:R-:W0:Y:S01]  /*03d0*/  @!P1 LDC.64 R6, c[0x0][0x380] ;  /* 0x0000e000ff069b82 */ /* 0x000e220000000a00 */
[----:B------:R-:W-:Y:S05]  /*03e0*/  @!P0 BRA `(.L_x_4) ;  /* 0x00000000001c8947 */ /* 0x000fea0003800000 */
[----:B------:R-:W1:Y:S01]  /*03f0*/  LDC.64 R4, c[0x0][0x380] ;  /* 0x0000e000ff047b82 */ /* 0x000e620000000a00 */
[----:B------:R-:W-:Y:S02]  /*0400*/  IMAD R3, R0, R15, R2 ;  /* 0x0000000f00037224 */ /* 0x000fe400078e0202 */
[----:B------:R-:W-:Y:S02]  /*0410*/  VIADD R9, R2, 0x1 ;  /* 0x0000000102097836 */ /* 0x000fe40000000000 */
[----:B-1----:R-:W-:-:S05]  /*0420*/  IMAD.WIDE R4, R3, 0x4, R4 ;  /* 0x0000000403047825 */ /* 0x002fca00078e0204 */
[----:B------:R-:W-:Y:S04]  /*0430*/  STG.E desc[UR8][R4.64+0x4], R9 ;  /* 0x0000040904007986 */ /* 0x000fe8000c101908 */
[----:B------:R1:W-:Y:S02]  /*0440*/  STG.E desc[UR8][R4.64], R2 ;  /* 0x0000000204007986 */ /* 0x0003e4000c101908 */
[----:B-1----:R-:W-:-:S07]  /*0450*/  IADD3 R2, PT, PT, R2, 0x2, RZ ;  /* 0x0000000202027810 */ /* 0x002fce0007ffe0ff */
.L_x_4:
[----:B------:R-:W-:-:S04]  /*0460*/  @!P1 IMAD R5, R0, R15, R2 ;  /* 0x0000000f00059224 */ /* 0x000fc800078e0202 */
[----:B0-----:R-:W-:-:S05]  /*0470*/  @!P1 IMAD.WIDE R4, R5, 0x4, R6 ;  /* 0x0000000405049825 */ /* 0x001fca00078e0206 */
[----:B------:R0:W-:Y:S02]  /*0480*/  @!P1 STG.E desc[UR8][R4.64], R2 ;  /* 0x0000000204009986 */ /* 0x0001e4000c101908 */
.L_x_0:
[----:B------:R-:W-:-:S13]  /*0490*/  ISETP.GE.AND P0, PT, R15, 0x2, PT ;  /* 0x000000020f00780c */ /* 0x000fda0003f06270 */
[----:B------:R-:W-:Y:S05]  /*04a0*/  @!P0 EXIT ;  /* 0x000000000000894d */ /* 0x000fea0003800000 */
[----:B------:R-:W-:Y:S01]  /*04b0*/  VIADD R14, R15, 0xffffffff ;  /* 0xffffffff0f0e7836 */ /* 0x000fe20000000000 */
[----:B------:R-:W-:Y:S01]  /*04c0*/  PRMT R16, RZ, 0x7610, R16 ;  /* 0x00007610ff107816 */ /* 0x000fe20000000010 */
[----:B------:R-:W-:Y:S01]  /*04d0*/  IMAD R15, R0, R15, 0x1 ;  /* 0x00000001000f7424 */ /* 0x000fe200078e020f */
[----:B------:R-:W-:Y:S01]  /*04e0*/  PRMT R17, RZ, 0x7610, R17 ;  /* 0x00007610ff117816 */ /* 0x000fe20000000011 */
[----:B------:R-:W1:Y:S01]  /*04f0*/  LDCU.U16 UR6, c[0x0][0x38c] ;  /* 0x00007180ff0677ac */ /* 0x000e620008000400 */
[----:B------:R-:W-:Y:S01]  /*0500*/  MOV R18, R14 ;  /* 0x0000000e00127202 */ /* 0x000fe20000000f00 */
[----:B------:R-:W-:-:S06]  /*0510*/  UMOV UR4, URZ ;  /* 0x000000ff00047c82 */ /* 0x000fcc0008000000 */
.L_x_17:
[----:B------:R-:W2:Y:S02]  /*0520*/  LDCU UR5, c[0x0][0x38c] ;  /* 0x00007180ff0577ac */ /* 0x000ea40008000800 */
[----:B--2---:R-:W-:-:S04]  /*0530*/  UIADD3 UR7, UPT, UPT, UR4, -UR5, URZ ;  /* 0x8000000504077290 */ /* 0x004fc8000fffe0ff */
[----:B------:R-:W-:-:S09]  /*0540*/  UISETP.GT.AND UP0, UPT, UR7, -0x2, UPT ;  /* 0xfffffffe0700788c */ /* 0x000fd2000bf04270 */
[----:B01----:R-:W-:Y:S05]  /*0550*/  BRA.U UP0, `(.L_x_5) ;  /* 0x0000000d008c7547 */ /* 0x003fea000b800000 */
[----:B------:R-:W-:Y:S01]  /*0560*/  UIADD3 UR7, UPT, UPT, -UR4, -0x2, UR5 ;  /* 0xfffffffe04077890 */ /* 0x000fe2000fffe105 */
[----:B------:R-:W-:-:S03]  /*0570*/  IMAD.MOV.U32 R19, RZ, RZ, RZ ;  /* 0x000000ffff137224 */ /* 0x000fc600078e00ff */
[----:B------:R-:W-:-:S09]  /*0580*/  UISETP.GE.U32.AND UP0, UPT, UR7, 0x7, UPT ;  /* 0x000000070700788c */ /* 0x000fd2000bf06070 */
[----:B------:R-:W-:Y:S05]  /*0590*/  BRA.U !UP0, `(.L_x_6) ;  /* 0x0000000508987547 */ /* 0x000fea000b800000 */
[----:B0-----:R-:W0:Y:S01]  /*05a0*/  LDC.64 R2, c[0x0][0x380] ;  /* 0x0000e000ff027b82 */ /* 0x001e220000000a00 */
[----:B------:R-:W-:Y:S01]  /*05b0*/  HFMA2 R20, -RZ, RZ, 0, 0 ;  /* 0x00000000ff147431 */ /* 0x000fe200000001ff */
[----:B------:R-:W-:Y:S01]  /*05c0*/  LOP3.LUT R19, R18, 0xfffffff8, RZ, 0xc0, !PT ;  /* 0xfffffff812137812 */ /* 0x000fe200078ec0ff */
[----:B------:R-:W2:Y:S05]  /*05d0*/  LDCU UR5, c[0x0][0x38c] ;  /* 0x00007180ff0577ac */ /* 0x000eaa0008000800 */
[----:B------:R-:W3:Y:S02]  /*05e0*/  LDC.64 R4, c[0x0][0x390] ;  /* 0x0000e400ff047b82 */ /* 0x000ee40000000a00 */
.L_x_9:
[--C-:B0-----:R-:W-:Y:S02]  /*05f0*/  IMAD.IADD R21, R15, 0x1, R20.reuse ;  /* 0x000000010f157824 */ /* 0x101fe400078e0214 */
[----:B--2---:R-:W-:Y:S02]  /*0600*/  IMAD R7, R0, UR5, R20 ;  /* 0x0000000500077c24 */ /* 0x004fe4000f8e0214 */
[----:B---3--:R-:W-:-:S04]  /*0610*/  IMAD.WIDE.U32 R12, R21, 0x4, R4 ;  /* 0x00000004150c7825 */ /* 0x008fc800078e0004 */
[C---:B------:R-:W-:Y:S01]  /*0620*/  IMAD.WIDE.U32 R10, R7.reuse, 0x4, R4 ;  /* 0x00000004070a7825 */ /* 0x040fe200078e0004 */
[----:B------:R-:W2:Y:S04]  /*0630*/  LDG.E R23, desc[UR8][R12.64] ;  /* 0x000000080c177981 */ /* 0x000ea8000c1e1900 */
[----:B------:R-:W2:Y:S01]  /*0640*/  LDG.E R22, desc[UR8][R10.64] ;  /* 0x000000080a167981 */ /* 0x000ea2000c1e1900 */
[----:B0-----:R-:W-:Y:S01]  /*0650*/  IMAD.WIDE R6, R7, 0x4, R2 ;  /* 0x0000000407067825 */ /* 0x001fe200078e0202 */
[----:B--2---:R-:W-:-:S13]  /*0660*/  ISETP.GT.U32.AND P0, PT, R22, R23, PT ;  /* 0x000000171600720c */ /* 0x004fda0003f04070 */
[----:B------:R0:W-:Y:S04]  /*0670*/  @P0 STG.E desc[UR8][R10.64], R23 ;  /* 0x000000170a000986 */ /* 0x0001e8000c101908 */
[----:B------:R2:W-:Y:S04]  /*0680*/  @P0 STG.E desc[UR8][R12.64], R22 ;  /* 0x000000160c000986 */ /* 0x0005e8000c101908 */
[----:B------:R-:W3:Y:S04]  /*0690*/  @P0 LDG.E R27, desc[UR8][R6.64+0x4] ;  /* 0x00000408061b0981 */ /* 0x000ee8000c1e1900 */
[----:B------:R-:W4:Y:S01]  /*06a0*/  @P0 LDG.E R25, desc[UR8][R6.64] ;  /* 0x0000000806190981 */ /* 0x000f22000c1e1900 */
[----:B------:R-:W-:-:S05]  /*06b0*/  IADD3 R9, PT, PT, R21, 0x1, RZ ;  /* 0x0000000115097810 */ /* 0x000fca0007ffe0ff */
[----:B------:R-:W-:Y:S01]  /*06c0*/  IMAD.WIDE.U32 R8, R9, 0x4, R4 ;  /* 0x0000000409087825 */ /* 0x000fe200078e0004 */
[----:B---3--:R-:W-:Y:S04]  /*06d0*/  @P0 STG.E desc[UR8][R6.64], R27 ;  /* 0x0000001b06000986 */ /* 0x008fe8000c101908 */
[----:B----4-:R-:W-:Y:S04]  /*06e0*/  @P0 STG.E desc[UR8][R6.64+0x4], R25 ;  /* 0x0000041906000986 */ /* 0x010fe8000c101908 */
[----:B0-----:R-:W3:Y:S04]  /*06f0*/  @P0 LDG.E R23, desc[UR8][R12.64] ;  /* 0x000000080c170981 */ /* 0x001ee8000c1e1900 */
[----:B------:R-:W3:Y:S02]  /*0700*/  LDG.E R29, desc[UR8][R8.64] ;  /* 0x00000008081d7981 */ /* 0x000ee4000c1e1900 */
[----:B---3--:R-:W-:-:S13]  /*0710*/  ISETP.GT.U32.AND P0, PT, R23, R29, PT ;  /* 0x0000001d1700720c */ /* 0x008fda0003f04070 */
[----:B------:R0:W-:Y:S04]  /*0720*/  @P0 STG.E desc[UR8][R12.64], R29 ;  /* 0x0000001d0c000986 */ /* 0x0001e8000c101908 */
[----:B------:R3:W-:Y:S04]  /*0730*/  @P0 STG.E desc[UR8][R8.64], R23 ;  /* 0x0000001708000986 */ /* 0x0007e8000c101908 */
[----:B------:R-:W4:Y:S04]  /*0740*/  @P0 LDG.E R24, desc[UR8][R6.64+0x8] ;  /* 0x0000080806180981 */ /* 0x000f28000c1e1900 */
[----:B--2---:R-:W2:Y:S01]  /*0750*/  @P0 LDG.E R22, desc[UR8][R6.64+0x4] ;  /* 0x0000040806160981 */ /* 0x004ea2000c1e1900 */
[----:B------:R-:W-:-:S04]  /*0760*/  VIADD R11, R21, 0x2 ;  /* 0x00000002150b7836 */ /* 0x000fc80000000000 */
[----:B------:R-:W-:Y:S01]  /*0770*/  IMAD.WIDE.U32 R10, R11, 0x4, R4 ;  /* 0x000000040b0a7825 */ /* 0x000fe200078e0004 */
[----:B----4-:R-:W-:Y:S04]  /*0780*/  @P0 STG.E desc[UR8][R6.64+0x4], R24 ;  /* 0x0000041806000986 */ /* 0x010fe8000c101908 */
[----:B--2---:R-:W-:Y:S04]  /*0790*/  @P0 STG.E desc[UR8][R6.64+0x8], R22 ;  /* 0x0000081606000986 */ /* 0x004fe8000c101908 */
[----:B0-----:R-:W2:Y:S04]  /*07a0*/  @P0 LDG.E R29, desc[UR8][R8.64] ;  /* 0x00000008081d0981 */ /* 0x001ea8000c1e1900 */
[----:B------:R-:W2:Y:S02]  /*07b0*/  LDG.E R25, desc[UR8][R10.64] ;  /* 0x000000080a197981 */ /* 0x000ea4000c1e1900 */
[----:B--2---:R-:W-:-:S13]  /*07c0*/  ISETP.GT.U32.AND P0, PT, R29, R25, PT ;  /* 0x000000191d00720c */ /* 0x004fda0003f04070 */
[----:B------:R0:W-:Y:S04]  /*07d0*/  @P0 STG.E desc[UR8][R8.64], R25 ;  /* 0x0000001908000986 */ /* 0x0001e8000c101908 */
[----:B------:R2:W-:Y:S04]  /*07e0*/  @P0 STG.E desc[UR8][R10.64], R29 ;  /* 0x0000001d0a000986 */ /* 0x0005e8000c101908 */
[----:B------:R-:W4:Y:S04]  /*07f0*/  @P0 LDG.E R27, desc[UR8][R6.64+0xc] ;  /* 0x00000c08061b0981 */ /* 0x000f28000c1e1900 */
[----:B---3--:R-:W3:Y:S01]  /*0800*/  @P0 LDG.E R23, desc[UR8][R6.64+0x8] ;  /* 0x0000080806170981 */ /* 0x008ee2000c1e1900 */
[----:B------:R-:W-:-:S05]  /*0810*/  IADD3 R13, PT, PT, R21, 0x3, RZ ;  /* 0x00000003150d7810 */ /* 0x000fca0007ffe0ff */
[----:B------:R-:W-:Y:S01]  /*0820*/  IMAD.WIDE.U32 R12, R13, 0x4, R4 ;  /* 0x000000040d0c7825 */ /* 0x000fe200078e0004 */
[----:B----4-:R-:W-:Y:S04]  /*0830*/  @P0 STG.E desc[UR8][R6.64+0x8], R27 ;  /* 0x0000081b06000986 */ /* 0x010fe8000c101908 */
[----:B---3--:R-:W-:Y:S04]  /*0840*/  @P0 STG.E desc[UR8][R6.64+0xc], R23 ;  /* 0x00000c1706000986 */ /* 0x008fe8000c101908 */
        /* <DEDUP_REMOVED lines=42> */
[----:B----4-:R2:W-:Y:S04]  /*0af0*/  @P0 STG.E desc[UR8][R6.64+0x18], R27 ;  /* 0x0000181b06000986 */ /* 0x0105e8000c101908 */
[----:B---3--:R2:W-:Y:S04]  /*0b00*/  @P0 STG.E desc[UR8][R6.64+0x1c], R23 ;  /* 0x00001c1706000986 */ /* 0x0085e8000c101908 */
[----:B0-----:R-:W3:Y:S04]  /*0b10*/  @P0 LDG.E R25, desc[UR8][R12.64] ;  /* 0x000000080c190981 */ /* 0x001ee8000c1e1900 */
[----:B------:R-:W3:Y:S01]  /*0b20*/  LDG.E R22, desc[UR8][R8.64] ;  /* 0x0000000808167981 */ /* 0x000ee2000c1e1900 */
[----:B------:R-:W-:Y:S01]  /*0b30*/  VIADD R20, R20, 0x8 ;  /* 0x0000000814147836 */ /* 0x000fe20000000000 */
[----:B------:R-:W-:Y:S04]  /*0b40*/  BSSY.RECONVERGENT B0, `(.L_x_7) ;  /* 0x000000a000007945 */ /* 0x000fe80003800200 */
[----:B------:R-:W-:-:S02]  /*0b50*/  ISETP.NE.AND P1, PT, R20, R19, PT ;  /* 0x000000131400720c */ /* 0x000fc40003f25270 */
[----:B---3--:R-:W-:-:S13]  /*0b60*/  ISETP.GT.U32.AND P0, PT, R25, R22, PT ;  /* 0x000000161900720c */ /* 0x008fda0003f04070 */
[----:B--2---:R-:W-:Y:S05]  /*0b70*/  @!P0 BRA `(.L_x_8) ;  /* 0x0000000000188947 */ /* 0x004fea0003800000 */
[----:B------:R0:W-:Y:S04]  /*0b80*/  STG.E desc[UR8][R12.64], R22 ;  /* 0x000000160c007986 */ /* 0x0001e8000c101908 */
[----:B------:R0:W-:Y:S04]  /*0b90*/  STG.E desc[UR8][R8.64], R25 ;  /* 0x0000001908007986 */ /* 0x0001e8000c101908 */
[----:B------:R-:W2:Y:S04]  /*0ba0*/  LDG.E R21, desc[UR8][R6.64+0x20] ;  /* 0x0000200806157981 */ /* 0x000ea8000c1e1900 */
[----:B------:R-:W3:Y:S04]  /*0bb0*/  LDG.E R11, desc[UR8][R6.64+0x1c] ;  /* 0x00001c08060b7981 */ /* 0x000ee8000c1e1900 */
[----:B--2---:R0:W-:Y:S04]  /*0bc0*/  STG.E desc[UR8][R6.64+0x1c], R21 ;  /* 0x00001c1506007986 */ /* 0x0041e8000c101908 */
[----:B---3--:R0:W-:Y:S02]  /*0bd0*/  STG.E desc[UR8][R6.64+0x20], R11 ;  /* 0x0000200b06007986 */ /* 0x0081e4000c101908 */
.L_x_8:
[----:B-1----:R-:W-:Y:S05]  /*0be0*/  BSYNC.RECONVERGENT B0 ;  /* 0x0000000000007941 */ /* 0x002fea0003800200 */
.L_x_7:
[----:B------:R-:W-:Y:S05]  /*0bf0*/  @P1 BRA `(.L_x_9) ;  /* 0xfffffff8007c1947 */ /* 0x000fea000383ffff */
.L_x_6:
[----:B------:R-:W-:-:S13]  /*0c00*/  LOP3.LUT P0, RZ, R18, 0x7, RZ, 0xc0, !PT ;  /* 0x0000000712ff7812 */ /* 0x000fda000780c0ff */
[----:B------:R-:W-:Y:S05]  /*0c10*/  @!P0 BRA `(.L_x_5) ;  /* 0x0000000400dc8947 */ /* 0x000fea0003800000 */
[----:B0-----:R-:W-:-:S04]  /*0c20*/  LOP3.LUT R2, RZ, R17, RZ, 0x33, !PT ;  /* 0x00000011ff027212 */ /* 0x001fc800078e33ff */
[----:B-1----:R-:W-:-:S04]  /*0c30*/  IADD3 R2, PT, PT, R2, UR6, RZ ;  /* 0x0000000602027c10 */ /* 0x002fc8000fffe0ff */
[----:B------:R-:W-:-:S05]  /*0c40*/  LOP3.LUT R12, R2, 0x7, RZ, 0xc0, !PT ;  /* 0x00000007020c7812 */ /* 0x000fca00078ec0ff */
[----:B------:R-:W-:-:S05]  /*0c50*/  VIADD R2, R12, 0xffffffff ;  /* 0xffffffff0c027836 */ /* 0x000fca0000000000 */
[----:B------:R-:W-:-:S13]  /*0c60*/  ISETP.GE.U32.AND P0, PT, R2, 0x3, PT ;  /* 0x000000030200780c */ /* 0x000fda0003f06070 */
[----:B------:R-:W-:Y:S05]  /*0c70*/  @!P0 BRA `(.L_x_10) ;  /* 0x0000000000d48947 */ /* 0x000fea0003800000 */
[----:B------:R-:W0:Y:S01]  /*0c80*/  LDC.64 R2, c[0x0][0x390] ;  /* 0x0000e400ff027b82 */ /* 0x000e220000000a00 */
[----:B------:R-:W-:Y:S01]  /*0c90*/  IADD3 R13, PT, PT, R15, R19, RZ ;  /* 0x000000130f0d7210 */ /* 0x000fe20007ffe0ff */
[----:B------:R-:W-:-:S06]  /*0ca0*/  IMAD R11, R0, UR5, R19 ;  /* 0x00000005000b7c24 */ /* 0x000fcc000f8e0213 */
[----:B------:R-:W1:Y:S01]  /*0cb0*/  LDC.64 R4, c[0x0][0x380] ;  /* 0x0000e000ff047b82 */ /* 0x000e620000000a00 */
[----:B0-----:R-:W-:-:S04]  /*0cc0*/  IMAD.WIDE.U32 R8, R11, 0x4, R2 ;  /* 0x000000040b087825 */ /* 0x001fc800078e0002 */
[----:B------:R-:W-:Y:S01]  /*0cd0*/  IMAD.WIDE.U32 R6, R13, 0x4, R2 ;  /* 0x000000040d067825 */ /* 0x000fe200078e0002 */
[----:B------:R-:W2:Y:S04]  /*0ce0*/  LDG.E R20, desc[UR8][R8.64] ;  /* 0x0000000808147981 */ /* 0x000ea8000c1e1900 */
[----:B------:R-:W2:Y:S01]  /*0cf0*/  LDG.E R21, desc[UR8][R6.64] ;  /* 0x0000000806157981 */ /* 0x000ea2000c1e1900 */
[----:B-1----:R-:W-:Y:S01]  /*0d00*/  IMAD.WIDE R4, R11, 0x4, R4 ;  /* 0x000000040b047825 */ /* 0x002fe200078e0204 */
[----:B--2---:R-:W-:-:S13]  /*0d10*/  ISETP.GT.U32.AND P0, PT, R20, R21, PT ;  /* 0x000000151400720c */ /* 0x004fda0003f04070 */
[----:B------:R0:W-:Y:S04]  /*0d20*/  @P0 STG.E desc[UR8][R8.64], R21 ;  /* 0x0000001508000986 */ /* 0x0001e8000c101908 */
[----:B------:R1:W-:Y:S04]  /*0d30*/  @P0 STG.E desc[UR8][R6.64], R20 ;  /* 0x0000001406000986 */ /* 0x0003e8000c101908 */
[----:B------:R-:W2:Y:S04]  /*0d40*/  @P0 LDG.E R25, desc[UR8][R4.64+0x4] ;  /* 0x0000040804190981 */ /* 0x000ea8000c1e1900 */
[----:B------:R-:W3:Y:S01]  /*0d50*/  @P0 LDG.E R23, desc[UR8][R4.64] ;  /* 0x0000000804170981 */ /* 0x000ee2000c1e1900 */
[----:B------:R-:W-:-:S04]  /*0d60*/  VIADD R11, R13, 0x1 ;  /* 0x000000010d0b7836 */ /* 0x000fc80000000000 */
[----:B------:R-:W-:Y:S01]  /*0d70*/  IMAD.WIDE.U32 R10, R11, 0x4, R2 ;  /* 0x000000040b0a7825 */ /* 0x000fe200078e0002 */
[----:B--2---:R-:W-:Y:S04]  /*0d80*/  @P0 STG.E desc[UR8][R4.64], R25 ;  /* 0x0000001904000986 */ /* 0x004fe8000c101908 */
[----:B---3--:R-:W-:Y:S04]  /*0d90*/  @P0 STG.E desc[UR8][R4.64+0x4], R23 ;  /* 0x0000041704000986 */ /* 0x008fe8000c101908 */
[----:B0-----:R-:W2:Y:S04]  /*0da0*/  @P0 LDG.E R21, desc[UR8][R6.64] ;  /* 0x0000000806150981 */ /* 0x001ea8000c1e1900 */
[----:B------:R-:W2:Y:S02]  /*0db0*/  LDG.E R27, desc[UR8][R10.64] ;  /* 0x000000080a1b7981 */ /* 0x000ea4000c1e1900 */
[----:B--2---:R-:W-:-:S13]  /*0dc0*/  ISETP.GT.U32.AND P0, PT, R21, R27, PT ;  /* 0x0000001b1500720c */ /* 0x004fda0003f04070 */
[----:B------:R0:W-:Y:S04]  /*0dd0*/  @P0 STG.E desc[UR8][R6.64], R27 ;  /* 0x0000001b06000986 */ /* 0x0001e8000c101908 */
[----:B------:R2:W-:Y:S04]  /*0de0*/  @P0 STG.E desc[UR8][R10.64], R21 ;  /* 0x000000150a000986 */ /* 0x0005e8000c101908 */
[----:B-1----:R-:W3:Y:S04]  /*0df0*/  @P0 LDG.E R20, desc[UR8][R4.64+0x8] ;  /* 0x0000080804140981 */ /* 0x002ee8000c1e1900 */
        /* <DEDUP_REMOVED lines=10> */
[----:B--2---:R-:W2:Y:S04]  /*0ea0*/  @P0 LDG.E R21, desc[UR8][R4.64+0xc] ;  /* 0x00000c0804150981 */ /* 0x004ea8000c1e1900 */
[----:B------:R-:W3:Y:S01]  /*0eb0*/  @P0 LDG.E R7, desc[UR8][R4.64+0x8] ;  /* 0x0000080804070981 */ /* 0x000ee2000c1e1900 */
[----:B------:R-:W-:-:S04]  /*0ec0*/  VIADD R13, R13, 0x3 ;  /* 0x000000030d0d7836 */ /* 0x000fc80000000000 */
[----:B------:R-:W-:Y:S01]  /*0ed0*/  IMAD.WIDE.U32 R2, R13, 0x4, R2 ;  /* 0x000000040d027825 */ /* 0x000fe200078e0002 */
[----:B--2---:R1:W-:Y:S04]  /*0ee0*/  @P0 STG.E desc[UR8][R4.64+0x8], R21 ;  /* 0x0000081504000986 */ /* 0x0043e8000c101908 */
[----:B---3--:R1:W-:Y:S04]  /*0ef0*/  @P0 STG.E desc[UR8][R4.64+0xc], R7 ;  /* 0x00000c0704000986 */ /* 0x0083e8000c101908 */
[----:B0-----:R-:W2:Y:S04]  /*0f00*/  @P0 LDG.E R23, desc[UR8][R8.64] ;  /* 0x0000000808170981 */ /* 0x001ea8000c1e1900 */
[----:B------:R-:W2:Y:S01]  /*0f10*/  LDG.E R6, desc[UR8][R2.64] ;  /* 0x0000000802067981 */ /* 0x000ea2000c1e1900 */
[----:B------:R-:W-:Y:S01]  /*0f20*/  BSSY.RECONVERGENT B0, `(.L_x_11) ;  /* 0x0000009000007945 */ /* 0x000fe20003800200 */
[----:B--2---:R-:W-:-:S13]  /*0f30*/  ISETP.GT.U32.AND P0, PT, R23, R6, PT ;  /* 0x000000061700720c */ /* 0x004fda0003f04070 */
[----:B-1----:R-:W-:Y:S05]  /*0f40*/  @!P0 BRA `(.L_x_12) ;  /* 0x0000000000188947 */ /* 0x002fea0003800000 */
[----:B------:R0:W-:Y:S04]  /*0f50*/  STG.E desc[UR8][R8.64], R6 ;  /* 0x0000000608007986 */ /* 0x0001e8000c101908 */
[----:B------:R0:W-:Y:S04]  /*0f60*/  STG.E desc[UR8][R2.64], R23 ;  /* 0x0000001702007986 */ /* 0x0001e8000c101908 */
[----:B------:R-:W2:Y:S04]  /*0f70*/  LDG.E R11, desc[UR8][R4.64+0x10] ;  /* 0x00001008040b7981 */ /* 0x000ea8000c1e1900 */
[----:B------:R-:W3:Y:S04]  /*0f80*/  LDG.E R7, desc[UR8][R4.64+0xc] ;  /* 0x00000c0804077981 */ /* 0x000ee8000c1e1900 */
[----:B--2---:R0:W-:Y:S04]  /*0f90*/  STG.E desc[UR8][R4.64+0xc], R11 ;  /* 0x00000c0b04007986 */ /* 0x0041e8000c101908 */
[----:B---3--:R0:W-:Y:S02]  /*0fa0*/  STG.E desc[UR8][R4.64+0x10], R7 ;  /* 0x0000100704007986 */ /* 0x0081e4000c101908 */
.L_x_12:
[----:B------:R-:W-:Y:S05]  /*0fb0*/  BSYNC.RECONVERGENT B0 ;  /* 0x0000000000007941 */ /* 0x000fea0003800200 */
.L_x_11:
[----:B------:R-:W-:-:S07]  /*0fc0*/  IADD3 R19, PT, PT, R19, 0x4, RZ ;  /* 0x0000000413137810 */ /* 0x000fce0007ffe0ff */
.L_x_10:
[----:B------:R-:W-:-:S13]  /*0fd0*/  LOP3.LUT P0, RZ, R12, 0x3, RZ, 0xc0, !PT ;  /* 0x000000030cff7812 */ /* 0x000fda000780c0ff */
[----:B------:R-:W-:Y:S05]  /*0fe0*/  @!P0 BRA `(.L_x_5) ;  /* 0x0000000000e88947 */ /* 0x000fea0003800000 */
[----:B------:R-:W-:-:S05]  /*0ff0*/  LOP3.LUT R10, R16, 0x3, RZ, 0x3c, !PT ;  /* 0x00000003100a7812 */ /* 0x000fca00078e3cff */
[----:B------:R-:W-:-:S05]  /*1000*/  VIADD R10, R10, UR6 ;  /* 0x000000060a0a7c36 */ /* 0x000fca0008000000 */
[----:B0-----:R-:W-:-:S04]  /*1010*/  LOP3.LUT R2, R10, 0x3, RZ, 0xc0, !PT ;  /* 0x000000030a027812 */ /* 0x001fc800078ec0ff */
[----:B------:R-:W-:-:S13]  /*1020*/  ISETP.NE.AND P0, PT, R2, 0x1, PT ;  /* 0x000000010200780c */ /* 0x000fda0003f05270 */
        /* <DEDUP_REMOVED lines=30> */
.L_x_15:
[----:B------:R-:W-:Y:S05]  /*1210*/  BSYNC.RECONVERGENT B0 ;  /* 0x0000000000007941 */ /* 0x000fea0003800200 */
.L_x_14:
[----:B------:R-:W-:-:S07]  /*1220*/  IADD3 R19, PT, PT, R19, 0x2, RZ ;  /* 0x0000000213137810 */ /* 0x000fce0007ffe0ff */
.L_x_13:
[----:B------:R-:W-:-:S04]  /*1230*/  LOP3.LUT R10, R10, 0x1, RZ, 0xc0, !PT ;  /* 0x000000010a0a7812 */ /* 0x000fc800078ec0ff */
[----:B------:R-:W-:-:S13]  /*1240*/  ISETP.NE.U32.AND P0, PT, R10, 0x1, PT ;  /* 0x000000010a00780c */ /* 0x000fda0003f05070 */
[----:B------:R-:W-:Y:S05]  /*1250*/  @P0 BRA `(.L_x_5) ;  /* 0x00000000004c0947 */ /* 0x000fea0003800000 */
[----:B0-----:R-:W0:Y:S01]  /*1260*/  LDC.64 R6, c[0x0][0x390] ;  /* 0x0000e400ff067b82 */ /* 0x001e220000000a00 */
[--C-:B------:R-:W-:Y:S02]  /*1270*/  IMAD R9, R0, UR5, R19.reuse ;  /* 0x0000000500097c24 */ /* 0x100fe4000f8e0213 */
[----:B------:R-:W-:Y:S02]  /*1280*/  IMAD.IADD R19, R15, 0x1, R19 ;  /* 0x000000010f137824 */ /* 0x000fe400078e0213 */
[----:B0-----:R-:W-:-:S04]  /*1290*/  IMAD.WIDE.U32 R2, R9, 0x4, R6 ;  /* 0x0000000409027825 */ /* 0x001fc800078e0006 */
[----:B------:R-:W-:Y:S01]  /*12a0*/  IMAD.WIDE.U32 R6, R19, 0x4, R6 ;  /* 0x0000000413067825 */ /* 0x000fe200078e0006 */
[----:B------:R-:W2:Y:S04]  /*12b0*/  LDG.E R13, desc[UR8][R2.64] ;  /* 0x00000008020d7981 */ /* 0x000ea8000c1e1900 */
[----:B------:R-:W2:Y:S01]  /*12c0*/  LDG.E R8, desc[UR8][R6.64] ;  /* 0x0000000806087981 */ /* 0x000ea2000c1e1900 */
[----:B------:R-:W-:Y:S01]  /*12d0*/  BSSY.RECONVERGENT B0, `(.L_x_5) ;  /* 0x000000b000007945 */ /* 0x000fe20003800200 */
[----:B--2---:R-:W-:-:S13]  /*12e0*/  ISETP.GT.U32.AND P0, PT, R13, R8, PT ;  /* 0x000000080d00720c */ /* 0x004fda0003f04070 */
[----:B------:R-:W-:Y:S05]  /*12f0*/  @!P0 BRA `(.L_x_16) ;  /* 0x0000000000208947 */ /* 0x000fea0003800000 */
[----:B------:R-:W0:Y:S01]  /*1300*/  LDC.64 R4, c[0x0][0x380] ;  /* 0x0000e000ff047b82 */ /* 0x000e220000000a00 */
[----:B------:R1:W-:Y:S04]  /*1310*/  STG.E desc[UR8][R2.64], R8 ;  /* 0x0000000802007986 */ /* 0x0003e8000c101908 */
[----:B------:R1:W-:Y:S01]  /*1320*/  STG.E desc[UR8][R6.64], R13 ;  /* 0x0000000d06007986 */ /* 0x0003e2000c101908 */
[----:B0-----:R-:W-:-:S05]  /*1330*/  IMAD.WIDE R4, R9, 0x4, R4 ;  /* 0x0000000409047825 */ /* 0x001fca00078e0204 */
[----:B------:R-:W2:Y:S04]  /*1340*/  LDG.E R11, desc[UR8][R4.64+0x4] ;  /* 0x00000408040b7981 */ /* 0x000ea8000c1e1900 */
[----:B------:R-:W3:Y:S04]  /*1350*/  LDG.E R9, desc[UR8][R4.64] ;  /* 0x0000000804097981 */ /* 0x000ee8000c1e1900 */
[----:B--2---:R1:W-:Y:S04]  /*1360*/  STG.E desc[UR8][R4.64], R11 ;  /* 0x0000000b04007986 */ /* 0x0043e8000c101908 */
[----:B---3--:R1:W-:Y:S02]  /*1370*/  STG.E desc[UR8][R4.64+0x4], R9 ;  /* 0x0000040904007986 */ /* 0x0083e4000c101908 */
.L_x_16:
[----:B------:R-:W-:Y:S05]  /*1380*/  BSYNC.RECONVERGENT B0 ;  /* 0x0000000000007941 */ /* 0x000fea0003800200 */
.L_x_5:
[----:B------:R-:W-:Y:S01]  /*1390*/  UIADD3 UR4, UPT, UPT, UR4, 0x1, URZ ;  /* 0x0000000104047890 */ /* 0x000fe2000fffe0ff */
[----:B------:R-:W-:Y:S01]  /*13a0*/  IADD3 R17, PT, PT, R17, 0x1, RZ ;  /* 0x0000000111117810 */ /* 0x000fe20007ffe0ff */
[----:B------:R-:W-:Y:S01]  /*13b0*/  VIADD R16, R16, 0x1 ;  /* 0x0000000110107836 */ /* 0x000fe20000000000 */
[----:B------:R-:W-:-:S03]  /*13c0*/  IADD3 R18, PT, PT, R18, -0x1, RZ ;  /* 0xffffffff12127810 */ /* 0x000fc60007ffe0ff */
[----:B------:R-:W-:-:S13]  /*13d0*/  ISETP.NE.AND P0, PT, R14, UR4, PT ;  /* 0x000000040e007c0c */ /* 0x000fda000bf05270 */
[----:B------:R-:W-:Y:S05]  /*13e0*/  @P0 BRA `(.L_x_17) ;  /* 0xfffffff0004c0947 */ /* 0x000fea000383ffff */
[----:B-1----:R-:W-:Y:S05]  /*13f0*/  EXIT ;  /* 0x000000000000794d */ /* 0x002fea0003800000 */
.L_x_18:
[----:B------:R-:W-:-:S00]  /*1400*/  BRA `(.L_x_18) ;  /* 0xfffffffc00fc7947 */ /* 0x000fc0000383ffff */
[----:B------:R-:W-:-:S00]  /*1410*/  NOP ;  /* 0x0000000000007918 */ /* 0x000fc00000000000 */
        /* <DEDUP_REMOVED lines=14> */
.L_x_50:


//--------------------- .text._Z8init_popPiiiPji  --------------------------
	.section	.text._Z8init_popPiiiPji,"ax",@progbits
	.align	128
        .global         _Z8init_popPiiiPji
        .type           _Z8init_popPiiiPji,@function
        .size           _Z8init_popPiiiPji,(.L_x_51 - _Z8init_popPiiiPji)
        .other          _Z8init_popPiiiPji,@"STO_CUDA_ENTRY STV_DEFAULT"
_Z8init_popPiiiPji:
.text._Z8init_popPiiiPji:
        /* <DEDUP_REMOVED lines=19> */
[----:B------:R-:W-:Y:S01]  /*0130*/  LOP3.LUT R2, R0, 0x7ffffff8, RZ, 0xc0, !PT ;  /* 0x7ffffff800027812 */ /* 0x000fe200078ec0ff */
[----:B------:R-:W-:-:S07]  /*0140*/  IMAD.MOV.U32 R3, RZ, RZ, RZ ;  /* 0x000000ffff037224 */ /* 0x000fce00078e00ff */
.L_x_21:
[----:B-1----:R-:W-:Y:S01]  /*0150*/  IMAD R9, R7, R0, R3 ;  /* 0x0000000007097224 */ /* 0x002fe200078e0203 */
[C---:B------:R-:W-:Y:S01]  /*0160*/  IADD3 R15, PT, PT, R3.reuse, 0x3, RZ ;  /* 0x00000003030f7810 */ /* 0x040fe20007ffe0ff */
[----:B------:R-:W-:Y:S02]  /*0170*/  VIADD R11, R3, 0x1 ;  /* 0x00000001030b7836 */ /* 0x000fe40000000000 */
[----:B0-----:R-:W-:-:S04]  /*0180*/  IMAD.WIDE R8, R9, 0x4, R4 ;  /* 0x0000000409087825 */ /* 0x001fc800078e0204 */
[C---:B------:R-:W-:Y:S01]  /*0190*/  VIADD R13, R3.reuse, 0x2 ;  /* 0x00000002030d7836 */ /* 0x040fe20000000000 */
[----:B------:R0:W-:Y:S01]  /*01a0*/  STG.E desc[UR4][R8.64], R3 ;  /* 0x0000000308007986 */ /* 0x0001e2000c101904 */
[C---:B------:R-:W-:Y:S02]  /*01b0*/  VIADD R17, R3.reuse, 0x4 ;  /* 0x0000000403117836 */ /* 0x040fe40000000000 */
[C---:B------:R-:W-:Y:S01]  /*01c0*/  VIADD R19, R3.reuse, 0x5 ;  /* 0x0000000503137836 */ /* 0x040fe20000000000 */
[----:B------:R1:W-:Y:S01]  /*01d0*/  STG.E desc[UR4][R8.64+0x4], R11 ;  /* 0x0000040b08007986 */ /* 0x0003e2000c101904 */
[C---:B------:R-:W-:Y:S02]  /*01e0*/  VIADD R21, R3.reuse, 0x6 ;  /* 0x0000000603157836 */ /* 0x040fe40000000000 */
[C---:B------:R-:W-:Y:S01]  /*01f0*/  VIADD R23, R3.reuse, 0x7 ;  /* 0x0000000703177836 */ /* 0x040fe20000000000 */
[----:B------:R1:W-:Y:S04]  /*0200*/  STG.E desc[UR4][R8.64+0x8], R13 ;  /* 0x0000080d08007986 */ /* 0x0003e8000c101904 */
[----:B------:R1:W-:Y:S01]  /*0210*/  STG.E desc[UR4][R8.64+0xc], R15 ;  /* 0x00000c0f08007986 */ /* 0x0003e2000c101904 */
[----:B0-----:R-:W-:-:S03]  /*0220*/  VIADD R3, R3, 0x8 ;  /* 0x0000000803037836 */ /* 0x001fc60000000000 */
[----:B------:R1:W-:Y:S02]  /*0230*/  STG.E desc[UR4][R8.64+0x10], R17 ;  /* 0x0000101108007986 */ /* 0x0003e4000c101904 */
[----:B------:R-:W-:Y:S02]  /*0240*/  ISETP.NE.AND P0, PT, R3, R2, PT ;  /* 0x000000020300720c */ /* 0x000fe40003f05270 */
[----:B------:R1:W-:Y:S04]  /*0250*/  STG.E desc[UR4][R8.64+0x14], R19 ;  /* 0x0000141308007986 */ /* 0x0003e8000c101904 */
[----:B------:R1:W-:Y:S04]  /*0260*/  STG.E desc[UR4][R8.64+0x18], R21 ;  /* 0x0000181508007986 */ /* 0x0003e8000c101904 */
[----:B------:R1:W-:Y:S03]  /*0270*/  STG.E desc[UR4][R8.64+0x1c], R23 ;  /* 0x00001c1708007986 */ /* 0x0003e6000c101904 */
[----:B------:R-:W-:Y:S05]  /*0280*/  @P0 BRA `(.L_x_21) ;  /* 0xfffffffc00b00947 */ /* 0x000fea000383ffff */
.L_x_20:
[----:B------:R-:W-:Y:S05]  /*0290*/  @!P1 BRA `(.L_x_19) ;  /* 0x00000000007c9947 */ /* 0x000fea0003800000 */
[----:B------:R-:W-:Y:S02]  /*02a0*/  ISETP.GE.U32.AND P0, PT, R6, 0x4, PT ;  /* 0x000000040600780c */ /* 0x000fe40003f06070 */
[----:B------:R-:W-:-:S04]  /*02b0*/  LOP3.LUT R10, R0, 0x3, RZ, 0xc0, !PT ;  /* 0x00000003000a7812 */ /* 0x000fc800078ec0ff */
[----:B------:R-:W-:-:S07]  /*02c0*/  ISETP.NE.AND P1, PT, R10, RZ, PT ;  /* 0x000000ff0a00720c */ /* 0x000fce0003f25270 */
[----:B------:R-:W-:Y:S06]  /*02d0*/  @!P0 BRA `(.L_x_22) ;  /* 0x00000000002c8947 */ /* 0x000fec0003800000 */
[----:B------:R-:W0:Y:S01]  /*02e0*/  LDC.64 R4, c[0x0][0x380] ;  /* 0x0000e000ff047b82 */ /* 0x000e220000000a00 */
[----:B------:R-:W-:Y:S01]  /*02f0*/  IMAD R3, R7, R0, R2 ;  /* 0x0000000007037224 */ /* 0x000fe200078e0202 */
[C---:B-1----:R-:W-:Y:S01]  /*0300*/  IADD3 R9, PT, PT, R2.reuse, 0x1, RZ ;  /* 0x0000000102097810 */ /* 0x042fe20007ffe0ff */
[----:B------:R-:W-:Y:S02]  /*0310*/  VIADD R11, R2, 0x3 ;  /* 0x00000003020b7836 */ /* 0x000fe40000000000 */
[----:B0-----:R-:W-:-:S04]  /*0320*/  IMAD.WIDE R4, R3, 0x4, R4 ;  /* 0x0000000403047825 */ /* 0x001fc800078e0204 */
[C---:B------:R-:W-:Y:S01]  /*0330*/  VIADD R3, R2.reuse, 0x2 ;  /* 0x0000000202037836 */ /* 0x040fe20000000000 */
[----:B------:R-:W-:Y:S04]  /*0340*/  STG.E desc[UR4][R4.64+0x4], R9 ;  /* 0x0000040904007986 */ /* 0x000fe8000c101904 */
[----:B------:R-:W-:Y:S04]  /*0350*/  STG.E desc[UR4][R4.64+0x8], R3 ;  /* 0x0000080304007986 */ /* 0x000fe8000c101904 */
[----:B------:R-:W-:Y:S04]  /*0360*/  STG.E desc[UR4][R4.64+0xc], R11 ;  /* 0x00000c0b04007986 */ /* 0x000fe8000c101904 */
[----:B------:R0:W-:Y:S02]  /*0370*/  STG.E desc[UR4][R4.64], R2 ;  /* 0x0000000204007986 */ /* 0x0001e4000c101904 */
[----:B0-----:R-:W-:-:S07]  /*0380*/  VIADD R2, R2, 0x4 ;  /* 0x0000000402027836 */ /* 0x001fce0000000000 */
.L_x_22:
[----:B------:R-:W-:Y:S05]  /*0390*/  @!P1 BRA `(.L_x_19) ;  /* 0x00000000003c9947 */ /* 0x000fea0003800000 */
[----:B------:R-:W-:Y:S02]  /*03a0*/  LOP3.LUT R3, R0, 0x1, RZ, 0xc0, !PT ;  /* 0x0000000100037812 */ /* 0x000fe400078ec0ff */
[----:B------:R-:W-:Y:S02]  /*03b0*/  ISETP.NE.AND P0, PT, R10, 0x1, PT ;  /* 0x000000010a00780c */ /* 0x000fe40003f05270 */
[----:B------:R-:W-:-:S13]  /*03c0*/  ISETP.NE.U32.AND P1, PT, R3, 0x1, PT ;  /* 0x000000010300780c */ /* 0x000fda0003f25070 */
[----:B-1----:R-:W0:Y:S01]  /*03d0*/  @!P1 LDC.64 R8, c[0x0][0x380] ;  /* 0x0000e000ff089b82 */ /* 0x002e220000000a00 */
[----:B------:R-:W-:Y:S05]  /*03e0*/  @!P0 BRA `(.L_x_23) ;  /* 0x00000000001c8947 */ /* 0x000fea0003800000 */
[----:B------:R-:W1:Y:S01]  /*03f0*/  LDC.64 R4, c[0x0][0x380] ;  /* 0x0000e000ff047b82 */ /* 0x000e620000000a00 */
[----:B------:R-:W-:Y:S02]  /*0400*/  IMAD R3, R7, R0, R2 ;  /* 0x0000000007037224 */ /* 0x000fe400078e0202 */
[----:B------:R-:W-:Y:S02]  /*0410*/  VIADD R11, R2, 0x1 ;  /* 0x00000001020b7836 */ /* 0x000fe40000000000 */
[----:B-1----:R-:W-:-:S05]  /*0420*/  IMAD.WIDE R4, R3, 0x4, R4 ;  /* 0x0000000403047825 */ /* 0x002fca00078e0204 */
[----:B------:R-:W-:Y:S04]  /*0430*/  STG.E desc[UR4][R4.64+0x4], R11 ;  /* 0x0000040b04007986 */ /* 0x000fe8000c101904 */
[----:B------:R1:W-:Y:S02]  /*0440*/  STG.E desc[UR4][R4.64], R2 ;  /* 0x0000000204007986 */ /* 0x0003e4000c101904 */
[----:B-1----:R-:W-:-:S07]  /*0450*/  VIADD R2, R2, 0x2 ;  /* 0x0000000202027836 */ /* 0x002fce0000000000 */
.L_x_23:
[----:B------:R-:W-:-:S04]  /*0460*/  @!P1 IMAD R5, R7, R0, R2 ;  /* 0x0000000007059224 */ /* 0x000fc800078e0202 */
[----:B0-----:R-:W-:-:S05]  /*0470*/  @!P1 IMAD.WIDE R4, R5, 0x4, R8 ;  /* 0x0000000405049825 */ /* 0x001fca00078e0208 */
[----:B------:R0:W-:Y:S02]  /*0480*/  @!P1 STG.E desc[UR4][R4.64], R2 ;  /* 0x0000000204009986 */ /* 0x0001e4000c101904 */
.L_x_19:
[----:B0-----:R-:W0:Y:S01]  /*0490*/  LDC.64 R4, c[0x0][0x380] ;  /* 0x0000e000ff047b82 */ /* 0x001e220000000a00 */
[C---:B------:R-:W-:Y:S01]  /*04a0*/  ISETP.GE.AND P0, PT, R0.reuse, 0x2, PT ;  /* 0x000000020000780c */ /* 0x040fe20003f06270 */
[----:B------:R-:W-:Y:S01]  /*04b0*/  IMAD R3, R7, R0, RZ ;  /* 0x0000000007037224 */ /* 0x000fe200078e02ff */
[----:B-1----:R-:W-:-:S05]  /*04c0*/  IADD3 R8, PT, PT, R0, -0x1, RZ ;  /* 0xffffffff00087810 */ /* 0x002fca0007ffe0ff */
[----:B------:R-:W1:Y:S01]  /*04d0*/  LDC.64 R10, c[0x0][0x390] ;  /* 0x0000e400ff0a7b82 */ /* 0x000e620000000a00 */
[----:B------:R-:W-:Y:S02]  /*04e0*/  IMAD.IADD R9, R8, 0x1, R3 ;  /* 0x0000000108097824 */ /* 0x000fe400078e0203 */
[----:B0-----:R-:W-:-:S04]  /*04f0*/  IMAD.WIDE R2, R3, 0x4, R4 ;  /* 0x0000000403027825 */ /* 0x001fc800078e0204 */
[----:B------:R-:W-:-:S04]  /*0500*/  IMAD.WIDE R4, R9, 0x4, R4 ;  /* 0x0000000409047825 */ /* 0x000fc800078e0204 */
[----:B-1----:R-:W-:Y:S01]  /*0510*/  IMAD.WIDE.U32 R6, R7, 0x4, R10 ;  /* 0x0000000407067825 */ /* 0x002fe200078e000a */
[----:B------:R-:W-:Y:S06]  /*0520*/  @!P0 BRA `(.L_x_24) ;  /* 0x0000001000408947 */ /* 0x000fec0003800000 */
[C---:B------:R-:W-:Y:S01]  /*0530*/  VIADD R15, R0.reuse, 0x7 ;  /* 0x00000007000f7836 */ /* 0x040fe20000000000 */
[----:B------:R-:W-:Y:S01]  /*0540*/  UPLOP3.LUT UP0, UPT, UPT, UPT, UPT, 0x80, 0x8 ;  /* 0x000000000008789c */ /* 0x000fe20003f0f070 */
[C---:B------:R-:W-:Y:S02]  /*0550*/  VIADD R16, R0.reuse, 0x3 ;  /* 0x0000000300107836 */ /* 0x040fe40000000000 */
[----:B------:R-:W-:Y:S01]  /*0560*/  VIADD R0, R0, 0xfffffffe ;  /* 0xfffffffe00007836 */ /* 0x000fe20000000000 */
[----:B------:R-:W-:Y:S02]  /*0570*/  LOP3.LUT R9, R15, 0x7, RZ, 0xc0, !PT ;  /* 0x000000070f097812 */ /* 0x000fe400078ec0ff */
[----:B------:R-:W-:-:S03]  /*0580*/  LOP3.LUT R10, R16, 0x3, RZ, 0xc0, !PT ;  /* 0x00000003100a7812 */ /* 0x000fc600078ec0ff */
[----:B------:R-:W-:Y:S01]  /*0590*/  VIADD R9, R9, 0xffffffff ;  /* 0xffffffff09097836 */ /* 0x000fe20000000000 */
[----:B------:R-:W-:-:S04]  /*05a0*/  ISETP.NE.AND P1, PT, R10, 0x1, PT ;  /* 0x000000010a00780c */ /* 0x000fc80003f25270 */
[----:B------:R-:W-:Y:S02]  /*05b0*/  ISETP.GE.U32.AND P2, PT, R9, 0x3, PT ;  /* 0x000000030900780c */ /* 0x000fe40003f46070 */
[----:B------:R-:W-:-:S11]  /*05c0*/  LOP3.LUT R9, R8, 0xfffffff8, RZ, 0xc0, !PT ;  /* 0xfffffff808097812 */ /* 0x000fd600078ec0ff */
.L_x_46:
[----:B--2---:R-:W2:Y:S01]  /*05d0*/  LDG.E R10, desc[UR4][R6.64] ;  /* 0x00000004060a7981 */ /* 0x004ea2000c1e1900 */
[----:B------:R-:W-:Y:S01]  /*05e0*/  ISETP.GE.U32.AND P0, PT, R0, 0x7, PT ;  /* 0x000000070000780c */ /* 0x000fe20003f06070 */
[----:B------:R-:W-:Y:S01]  /*05f0*/  UPLOP3.LUT UP1, UPT, UPT, UPT, UP0, 0x80, 0x8 ;  /* 0x000000000008789c */ /* 0x000fe20003f2f000 */
[----:B------:R-:W-:Y:S01]  /*0600*/  HFMA2 R11, -RZ, RZ, 0, 0 ;  /* 0x00000000ff0b7431 */ /* 0x000fe200000001ff */
[----:B--2---:R-:W-:-:S10]  /*0610*/  LOP3.LUT R10, R10, 0x1, RZ, 0xc0, !PT ;  /* 0x000000010a0a7812 */ /* 0x004fd400078ec0ff */
[----:B01----:R-:W-:Y:S05]  /*0620*/  @!P0 BRA `(.L_x_25) ;  /* 0x0000000c001c8947 */ /* 0x003fea0003800000 */
[----:B------:R-:W-:-:S13]  /*0630*/  ISETP.NE.AND P3, PT, R10, RZ, PT ;  /* 0x000000ff0a00720c */ /* 0x000fda0003f65270 */
[----:B------:R-:W2:Y:S04]  /*0640*/  @P3 LDG.E R19, desc[UR4][R2.64+0x8] ;  /* 0x0000080402133981 */ /* 0x000ea8000c1e1900 */
[----:B------:R-:W3:Y:S04]  /*0650*/  @P3 LDG.E R21, desc[UR4][R2.64+0xc] ;  /* 0x00000c0402153981 */ /* 0x000ee8000c1e1900 */
[----:B------:R-:W4:Y:S04]  /*0660*/  @P3 LDG.E R23, desc[UR4][R2.64+0x10] ;  /* 0x0000100402173981 */ /* 0x000f28000c1e1900 */
[----:B------:R-:W5:Y:S04]  /*0670*/  @P3 LDG.E R25, desc[UR4][R2.64+0x14] ;  /* 0x0000140402193981 */ /* 0x000f68000c1e1900 */
[----:B------:R-:W5:Y:S04]  /*0680*/  @P3 LDG.E R27, desc[UR4][R2.64+0x18] ;  /* 0x00001804021b3981 */ /* 0x000f68000c1e1900 */
[----:B------:R-:W5:Y:S04]  /*0690*/  @P3 LDG.E R29, desc[UR4][R2.64+0x1c] ;  /* 0x00001c04021d3981 */ /* 0x000f68000c1e1900 */
[----:B------:R-:W5:Y:S04]  /*06a0*/  @P3 LDG.E R17, desc[UR4][R2.64] ;  /* 0x0000000402113981 */ /* 0x000f68000c1e1900 */
[----:B------:R-:W5:Y:S04]  /*06b0*/  @P3 LDG.E R14, desc[UR4][R2.64+0x20] ;  /* 0x00002004020e3981 */ /* 0x000f68000c1e1900 */
[----:B------:R-:W5:Y:S01]  /*06c0*/  @P3 LDG.E R11, desc[UR4][R2.64+0x4] ;  /* 0x00000404020b3981 */ /* 0x000f62000c1e1900 */
[----:B------:R-:W-:-:S04]  /*06d0*/  IADD3 R18, PT, PT, -R9, 0x8, RZ ;  /* 0x0000000809127810 */ /* 0x000fc80007ffe1ff */
[----:B------:R-:W-:Y:S02]  /*06e0*/  ISETP.NE.AND P0, PT, R18, RZ, PT ;  /* 0x000000ff1200720c */ /* 0x000fe40003f05270 */
[----:B------:R-:W-:-:S05]  /*06f0*/  IADD3 R12, P4, PT, R2, 0x30, RZ ;  /* 0x00000030020c7810 */ /* 0x000fca0007f9e0ff */
[----:B------:R-:W-:Y:S01]  /*0700*/  IMAD.X R13, RZ, RZ, R3, P4 ;  /* 0x000000ffff0d7224 */ /* 0x000fe200020e0603 */
[----:B--2---:R-:W-:Y:S04]  /*0710*/  @P3 STG.E desc[UR4][R2.64+0x4], R19 ;  /* 0x0000041302003986 */ /* 0x004fe8000c101904 */
[----:B---3--:R-:W-:Y:S04]  /*0720*/  @P3 STG.E desc[UR4][R2.64+0x8], R21 ;  /* 0x0000081502003986 */ /* 0x008fe8000c101904 */
[----:B----4-:R-:W-:Y:S04]  /*0730*/  @P3 STG.E desc[UR4][R2.64+0xc], R23 ;  /* 0x00000c1702003986 */ /* 0x010fe8000c101904 */
[----:B-----5:R-:W-:Y:S04]  /*0740*/  @P3 STG.E desc[UR4][R2.64+0x10], R25 ;  /* 0x0000101902003986 */ /* 0x020fe8000c101904 */
[----:B------:R-:W-:Y:S04]  /*0750*/  @P3 STG.E desc[UR4][R2.64+0x14], R27 ;  /* 0x0000141b02003986 */ /* 0x000fe8000c101904 */
[----:B------:R-:W-:Y:S04]  /*0760*/  @P3 STG.E desc[UR4][R2.64+0x18], R29 ;  /* 0x0000181d02003986 */ /* 0x000fe8000c101904 */
[----:B------:R-:W-:Y:S04]  /*0770*/  @P3 STG.E desc[UR4][R2.64+0x20], R17 ;  /* 0x0000201102003986 */ /* 0x000fe8000c101904 */
[----:B------:R-:W-:Y:S04]  /*0780*/  @P3 STG.E desc[UR4][R2.64+0x1c], R14 ;  /* 0x00001c0e02003986 */ /* 0x000fe8000c101904 */
[----:B------:R0:W-:Y:S02]  /*0790*/  @P3 STG.E desc[UR4][R2.64], R11 ;  /* 0x0000000b02003986 */ /* 0x0001e4000c101904 */
[----:B0-----:R-:W-:Y:S01]  /*07a0*/  IMAD.MOV.U32 R11, RZ, RZ, R9 ;  /* 0x000000ffff0b7224 */ /* 0x001fe200078e0009 */
[----:B------:R-:W-:Y:S06]  /*07b0*/  @!P0 BRA `(.L_x_25) ;  /* 0x0000000800b88947 */ /* 0x000fec0003800000 */
[----:B------:R-:W-:-:S05]  /*07c0*/  IMAD.MOV.U32 R14, RZ, RZ, R18 ;  /* 0x000000ffff0e7224 */ /* 0x000fca00078e0012 */
[----:B------:R-:W-:-:S13]  /*07d0*/  ISETP.GE.AND P0, PT, R14, RZ, PT ;  /* 0x000000ff0e00720c */ /* 0x000fda0003f06270 */
[----:B------:R-:W-:Y:S05]  /*07e0*/  @P0 BRA `(.L_x_26) ;  /* 0x0000000800440947 */ /* 0x000fea0003800000 */
[----:B------:R-:W-:Y:S01]  /*07f0*/  IMAD.MOV R17, RZ, RZ, -R14 ;  /* 0x000000ffff117224 */ /* 0x000fe200078e0a0e */
[----:B------:R-:W-:-:S04]  /*0800*/  PLOP3.LUT P0, PT, PT, PT, PT, 0x80, 0x8 ;  /* 0x000000000008781c */ /* 0x000fc80003f0f070 */
[----:B------:R-:W-:-:S13]  /*0810*/  ISETP.GT.AND P4, PT, R17, 0x18, PT ;  /* 0x000000181100780c */ /* 0x000fda0003f84270 */
[----:B------:R-:W-:Y:S05]  /*0820*/  @!P4 BRA `(.L_x_27) ;  /* 0x00000004006cc947 */ /* 0x000fea0003800000 */
[----:B------:R-:W-:-:S13]  /*0830*/  PLOP3.LUT P0, PT, PT, PT, PT, 0x8, 0x80 ;  /* 0x000000000080781c */ /* 0x000fda0003f0e170 */
.L_x_34:
[----:B------:R-:W-:Y:S04]  /*0840*/  BSSY.RECONVERGENT B0, `(.L_x_28) ;  /* 0x0000014000007945 */ /* 0x000fe80003800200 */
[----:B------:R-:W-:Y:S05]  /*0850*/  @!P3 BRA `(.L_x_29) ;  /* 0x000000000048b947 */ /* 0x000fea0003800000 */
[----:B------:R-:W2:Y:S04]  /*0860*/  LDG.E R11, desc[UR4][R12.64+-0xc] ;  /* 0xfffff4040c0b7981 */ /* 0x000ea8000c1e1900 */
[----:B------:R-:W3:Y:S04]  /*0870*/  LDG.E R19, desc[UR4][R12.64+-0x8] ;  /* 0xfffff8040c137981 */ /* 0x000ee8000c1e1900 */
[----:B------:R-:W4:Y:S04]  /*0880*/  LDG.E R21, desc[UR4][R12.64+-0x4] ;  /* 0xfffffc040c157981 */ /* 0x000f28000c1e1900 */
[----:B------:R-:W5:Y:S04]  /*0890*/  LDG.E R23, desc[UR4][R12.64] ;  /* 0x000000040c177981 */ /* 0x000f68000c1e1900 */
[----:B------:R-:W5:Y:S04]  /*08a0*/  LDG.E R25, desc[UR4][R12.64+0x4] ;  /* 0x000004040c197981 */ /* 0x000f68000c1e1900 */
[----:B------:R-:W5:Y:S04]  /*08b0*/  LDG.E R27, desc[UR4][R12.64+0x8] ;  /* 0x000008040c1b7981 */ /* 0x000f68000c1e1900 */
[----:B------:R-:W5:Y:S04]  /*08c0*/  LDG.E R29, desc[UR4][R12.64+0xc] ;  /* 0x00000c040c1d7981 */ /* 0x000f68000c1e1900 */
[----:B------:R-:W5:Y:S04]  /*08d0*/  LDG.E R17, desc[UR4][R12.64+-0x10] ;  /* 0xfffff0040c117981 */ /* 0x000f68000c1e1900 */
[----:B------:R-:W5:Y:S04]  /*08e0*/  LDG.E R18, desc[UR4][R12.64+0x10] ;  /* 0x000010040c127981 */ /* 0x000f68000c1e1900 */
[----:B--2---:R0:W-:Y:S04]  /*08f0*/  STG.E desc[UR4][R12.64+-0x10], R11 ;  /* 0xfffff00b0c007986 */ /* 0x0041e8000c101904 */
[----:B---3--:R0:W-:Y:S04]  /*0900*/  STG.E desc[UR4][R12.64+-0xc], R19 ;  /* 0xfffff4130c007986 */ /* 0x0081e8000c101904 */
[----:B----4-:R0:W-:Y:S04]  /*0910*/  STG.E desc[UR4][R12.64+-0x8], R21 ;  /* 0xfffff8150c007986 */ /* 0x0101e8000c101904 */
[----:B-----5:R0:W-:Y:S04]  /*0920*/  STG.E desc[UR4][R12.64+-0x4], R23 ;  /* 0xfffffc170c007986 */ /* 0x0201e8000c101904 */
[----:B------:R0:W-:Y:S04]  /*0930*/  STG.E desc[UR4][R12.64], R25 ;  /* 0x000000190c007986 */ /* 0x0001e8000c101904 */
[----:B------:R0:W-:Y:S04]  /*0940*/  STG.E desc[UR4][R12.64+0x4], R27 ;  /* 0x0000041b0c007986 */ /* 0x0001e8000c101904 */
[----:B------:R0:W-:Y:S04]  /*0950*/  STG.E desc[UR4][R12.64+0x8], R29 ;  /* 0x0000081d0c007986 */ /* 0x0001e8000c101904 */
[----:B------:R0:W-:Y:S04]  /*0960*/  STG.E desc[UR4][R12.64+0x10], R17 ;  /* 0x000010110c007986 */ /* 0x0001e8000c101904 */
[----:B------:R0:W-:Y:S02]  /*0970*/  STG.E desc[UR4][R12.64+0xc], R18 ;  /* 0x00000c120c007986 */ /* 0x0001e4000c101904 */
.L_x_29:
[----:B------:R-:W-:Y:S05]  /*0980*/  BSYNC.RECONVERGENT B0 ;  /* 0x0000000000007941 */ /* 0x000fea0003800200 */
.L_x_28:
[----:B------:R-:W-:Y:S01]  /*0990*/  ISETP.NE.AND P3, PT, R10, RZ, PT ;  /* 0x000000ff0a00720c */ /* 0x000fe20003f65270 */
[----:B------:R-:W-:-:S12]  /*09a0*/  BSSY.RECONVERGENT B0, `(.L_x_30) ;  /* 0x0000014000007945 */ /* 0x000fd80003800200 */
[----:B------:R-:W-:Y:S05]  /*09b0*/  @!P3 BRA `(.L_x_31) ;  /* 0x000000000048b947 */ /* 0x000fea0003800000 */
[----:B0-----:R-:W2:Y:S04]  /*09c0*/  LDG.E R11, desc[UR4][R12.64+0x14] ;  /* 0x000014040c0b7981 */ /* 0x001ea8000c1e1900 */
        /* <DEDUP_REMOVED lines=17> */
.L_x_31:
[----:B------:R-:W-:Y:S05]  /*0ae0*/  BSYNC.RECONVERGENT B0 ;  /* 0x0000000000007941 */ /* 0x000fea0003800200 */
.L_x_30:
[----:B------:R-:W-:Y:S04]  /*0af0*/  BSSY.RECONVERGENT B0, `(.L_x_32) ;  /* 0x0000014000007945 */ /* 0x000fe80003800200 */
[----:B------:R-:W-:Y:S05]  /*0b00*/  @!P3 BRA `(.L_x_33) ;  /* 0x000000000048b947 */ /* 0x000fea0003800000 */
[----:B01----:R-:W2:Y:S04]  /*0b10*/  LDG.E R11, desc[UR4][R12.64+0x34] ;  /* 0x000034040c0b7981 */ /* 0x003ea8000c1e1900 */
        /* <DEDUP_REMOVED lines=17> */
.L_x_33:
[----:B------:R-:W-:Y:S05]  /*0c30*/  BSYNC.RECONVERGENT B0 ;  /* 0x0000000000007941 */ /* 0x000fea0003800200 */
.L_x_32:
[----:B012---:R-:W2:Y:S04]  /*0c40*/  @P3 LDG.E R11, desc[UR4][R12.64+0x54] ;  /* 0x000054040c0b3981 */ /* 0x007ea8000c1e1900 */
        /* <DEDUP_REMOVED lines=8> */
[----:B------:R-:W-:-:S02]  /*0cd0*/  IADD3 R14, PT, PT, R14, 0x20, RZ ;  /* 0x000000200e0e7810 */ /* 0x000fc40007ffe0ff */
[----:B------:R-:W-:Y:S02]  /*0ce0*/  IADD3 R20, P5, PT, R12, 0x80, RZ ;  /* 0x000000800c147810 */ /* 0x000fe40007fbe0ff */
[----:B------:R-:W-:Y:S01]  /*0cf0*/  ISETP.GE.AND P4, PT, R14, -0x18, PT ;  /* 0xffffffe80e00780c */ /* 0x000fe20003f86270 */
[----:B--2---:R0:W-:Y:S04]  /*0d00*/  @P3 STG.E desc[UR4][R12.64+0x50], R11 ;  /* 0x0000500b0c003986 */ /* 0x0041e8000c101904 */
[----:B---3--:R-:W-:Y:S04]  /*0d10*/  @P3 STG.E desc[UR4][R12.64+0x54], R19 ;  /* 0x000054130c003986 */ /* 0x008fe8000c101904 */
[----:B----4-:R-:W-:Y:S01]  /*0d20*/  @P3 STG.E desc[UR4][R12.64+0x58], R21 ;  /* 0x000058150c003986 */ /* 0x010fe2000c101904 */
[----:B0-----:R-:W-:-:S03]  /*0d30*/  IMAD.X R11, RZ, RZ, R13, P5 ;  /* 0x000000ffff0b7224 */ /* 0x001fc600028e060d */
[----:B-----5:R-:W-:Y:S04]  /*0d40*/  @P3 STG.E desc[UR4][R12.64+0x5c], R23 ;  /* 0x00005c170c003986 */ /* 0x020fe8000c101904 */
[----:B------:R-:W-:Y:S04]  /*0d50*/  @P3 STG.E desc[UR4][R12.64+0x60], R25 ;  /* 0x000060190c003986 */ /* 0x000fe8000c101904 */
[----:B------:R-:W-:Y:S04]  /*0d60*/  @P3 STG.E desc[UR4][R12.64+0x64], R27 ;  /* 0x0000641b0c003986 */ /* 0x000fe8000c101904 */
[----:B------:R-:W-:Y:S04]  /*0d70*/  @P3 STG.E desc[UR4][R12.64+0x68], R29 ;  /* 0x0000681d0c003986 */ /* 0x000fe8000c101904 */
[----:B------:R-:W-:Y:S04]  /*0d80*/  @P3 STG.E desc[UR4][R12.64+0x70], R17 ;  /* 0x000070110c003986 */ /* 0x000fe8000c101904 */
[----:B------:R0:W-:Y:S02]  /*0d90*/  @P3 STG.E desc[UR4][R12.64+0x6c], R18 ;  /* 0x00006c120c003986 */ /* 0x0001e4000c101904 */
[----:B0-----:R-:W-:-:S02]  /*0da0*/  IMAD.MOV.U32 R12, RZ, RZ, R20 ;  /* 0x000000ffff0c7224 */ /* 0x001fc400078e0014 */
[----:B------:R-:W-:Y:S01]  /*0db0*/  IMAD.MOV.U32 R13, RZ, RZ, R11 ;  /* 0x000000ffff0d7224 */ /* 0x000fe200078e000b */
[----:B------:R-:W-:Y:S06]  /*0dc0*/  @!P4 BRA `(.L_x_34) ;  /* 0xfffffff8009cc947 */ /* 0x000fec000383ffff */
[----:B------:R-:W-:-:S07]  /*0dd0*/  IMAD.MOV.U32 R11, RZ, RZ, R9 ;  /* 0x000000ffff0b7224 */ /* 0x000fce00078e0009 */
.L_x_27:
[----:B------:R-:W-:-:S04]  /*0de0*/  IADD3 R17, PT, PT, -R14, RZ, RZ ;  /* 0x000000ff0e117210 */ /* 0x000fc80007ffe1ff */
[----:B------:R-:W-:-:S13]  /*0df0*/  ISETP.GT.AND P4, PT, R17, 0x8, PT ;  /* 0x000000081100780c */ /* 0x000fda0003f84270 */
[----:B------:R-:W-:Y:S05]  /*0e00*/  @!P4 BRA `(.L_x_35) ;  /* 0x0000000000b4c947 */ /* 0x000fea0003800000 */
        /* <DEDUP_REMOVED lines=13> */
[----:B--2---:R0:W-:Y:S04]  /*0ee0*/  @P3 STG.E desc[UR4][R12.64+0x10], R19 ;  /* 0x000010130c003986 */ /* 0x0041e8000c101904 */
[----:B---3--:R1:W-:Y:S04]  /*0ef0*/  @P3 STG.E desc[UR4][R12.64+-0x10], R17 ;  /* 0xfffff0110c003986 */ /* 0x0083e8000c101904 */
[----:B0-----:R-:W2:Y:S04]  /*0f00*/  @P3 LDG.E R19, desc[UR4][R12.64+0x30] ;  /* 0x000030040c133981 */ /* 0x001ea8000c1e1900 */
[----:B----4-:R-:W-:Y:S04]  /*0f10*/  @P3 STG.E desc[UR4][R12.64+-0xc], R21 ;  /* 0xfffff4150c003986 */ /* 0x010fe8000c101904 */
[----:B-----5:R0:W-:Y:S04]  /*0f20*/  @P3 STG.E desc[UR4][R12.64+-0x8], R23 ;  /* 0xfffff8170c003986 */ /* 0x0201e8000c101904 */
[----:B------:R3:W-:Y:S04]  /*0f30*/  @P3 STG.E desc[UR4][R12.64+-0x4], R25 ;  /* 0xfffffc190c003986 */ /* 0x0007e8000c101904 */
[----:B-1----:R-:W4:Y:S04]  /*0f40*/  @P3 LDG.E R17, desc[UR4][R12.64+0x14] ;  /* 0x000014040c113981 */ /* 0x002f28000c1e1900 */
[----:B0-----:R-:W5:Y:S04]  /*0f50*/  @P3 LDG.E R23, desc[UR4][R12.64+0x18] ;  /* 0x000018040c173981 */ /* 0x001f68000c1e1900 */
[----:B---3--:R-:W3:Y:S04]  /*0f60*/  @P3 LDG.E R25, desc[UR4][R12.64+0x1c] ;  /* 0x00001c040c193981 */ /* 0x008ee8000c1e1900 */
[----:B------:R-:W3:Y:S04]  /*0f70*/  @P3 LDG.E R21, desc[UR4][R12.64+0x10] ;  /* 0x000010040c153981 */ /* 0x000ee8000c1e1900 */
[----:B------:R0:W-:Y:S01]  /*0f80*/  @P3 STG.E desc[UR4][R12.64+0x8], R18 ;  /* 0x000008120c003986 */ /* 0x0001e2000c101904 */
[----:B------:R-:W-:Y:S01]  /*0f90*/  VIADD R14, R14, 0x8 ;  /* 0x000000080e0e7836 */ /* 0x000fe20000000000 */
[----:B0-----:R-:W-:-:S04]  /*0fa0*/  IADD3 R18, P4, PT, R12, 0x20, RZ ;  /* 0x000000200c127810 */ /* 0x001fc80007f9e0ff */
[----:B------:R-:W-:Y:S01]  /*0fb0*/  IADD3 R18, P5, PT, R18, 0x20, RZ ;  /* 0x0000002012127810 */ /* 0x000fe20007fbe0ff */
[----:B------:R-:W-:Y:S01]  /*0fc0*/  @P3 STG.E desc[UR4][R12.64], R27 ;  /* 0x0000001b0c003986 */ /* 0x000fe2000c101904 */
[----:B------:R-:W-:Y:S01]  /*0fd0*/  PLOP3.LUT P0, PT, PT, PT, PT, 0x8, 0x80 ;  /* 0x000000000080781c */ /* 0x000fe20003f0e170 */
[----:B------:R-:W-:Y:S02]  /*0fe0*/  VIADD R14, R14, 0x8 ;  /* 0x000000080e0e7836 */ /* 0x000fe40000000000 */
[----:B------:R-:W-:Y:S04]  /*0ff0*/  @P3 STG.E desc[UR4][R12.64+0x4], R29 ;  /* 0x0000041d0c003986 */ /* 0x000fe8000c101904 */
[----:B------:R-:W-:Y:S04]  /*1000*/  @P3 STG.E desc[UR4][R12.64+0xc], R20 ;  /* 0x00000c140c003986 */ /* 0x000fe8000c101904 */
[----:B------:R-:W-:Y:S04]  /*1010*/  @P3 STG.E desc[UR4][R12.64+0x28], R28 ;  /* 0x0000281c0c003986 */ /* 0x000fe8000c101904 */
[----:B------:R-:W-:Y:S04]  /*1020*/  @P3 STG.E desc[UR4][R12.64+0x24], R26 ;  /* 0x0000241a0c003986 */ /* 0x000fe8000c101904 */
[----:B------:R-:W-:Y:S04]  /*1030*/  @P3 STG.E desc[UR4][R12.64+0x20], R24 ;  /* 0x000020180c003986 */ /* 0x000fe8000c101904 */
[----:B------:R-:W-:Y:S04]  /*1040*/  @P3 STG.E desc[UR4][R12.64+0x1c], R22 ;  /* 0x00001c160c003986 */ /* 0x000fe8000c101904 */
[----:B--2---:R0:W-:Y:S02]  /*1050*/  @P3 STG.E desc[UR4][R12.64+0x2c], R19 ;  /* 0x00002c130c003986 */ /* 0x0041e4000c101904 */
[----:B0-----:R-:W-:-:S04]  /*1060*/  IMAD.X R19, RZ, RZ, R13, P4 ;  /* 0x000000ffff137224 */ /* 0x001fc800020e060d */
[----:B------:R-:W-:Y:S01]  /*1070*/  IMAD.X R19, RZ, RZ, R19, P5 ;  /* 0x000000ffff137224 */ /* 0x000fe200028e0613 */
[----:B----4-:R-:W-:Y:S04]  /*1080*/  @P3 STG.E desc[UR4][R12.64+0x10], R17 ;  /* 0x000010110c003986 */ /* 0x010fe8000c101904 */
[----:B-----5:R-:W-:Y:S04]  /*1090*/  @P3 STG.E desc[UR4][R12.64+0x14], R23 ;  /* 0x000014170c003986 */ /* 0x020fe8000c101904 */
[----:B---3--:R-:W-:Y:S04]  /*10a0*/  @P3 STG.E desc[UR4][R12.64+0x18], R25 ;  /* 0x000018190c003986 */ /* 0x008fe8000c101904 */
[----:B------:R0:W-:Y:S02]  /*10b0*/  @P3 STG.E desc[UR4][R12.64+0x30], R21 ;  /* 0x000030150c003986 */ /* 0x0001e4000c101904 */
[----:B0-----:R-:W-:Y:S01]  /*10c0*/  MOV R12, R18 ;  /* 0x00000012000c7202 */ /* 0x001fe20000000f00 */
[----:B------:R-:W-:-:S07]  /*10d0*/  IMAD.MOV.U32 R13, RZ, RZ, R19 ;  /* 0x000000ffff0d7224 */ /* 0x000fce00078e0013 */
.L_x_35:
[----:B------:R-:W-:-:S13]  /*10e0*/  ISETP.EQ.AND P4, PT, R14, RZ, PT ;  /* 0x000000ff0e00720c */ /* 0x000fda0003f82270 */
[----:B------:R-:W-:Y:S05]  /*10f0*/  @!P0 BRA P4, `(.L_x_25) ;  /* 0x0000000000688947 */ /* 0x000fea0002000000 */
.L_x_26:
        /* <DEDUP_REMOVED lines=9> */
[----:B------:R-:W-:Y:S01]  /*1190*/  VIADD R14, R14, 0x8 ;  /* 0x000000080e0e7836 */ /* 0x000fe20000000000 */
[----:B------:R-:W-:-:S04]  /*11a0*/  IADD3 R20, P4, PT, R12, 0x20, RZ ;  /* 0x000000200c147810 */ /* 0x000fc80007f9e0ff */
[----:B------:R-:W-:Y:S01]  /*11b0*/  ISETP.NE.AND P0, PT, R14, RZ, PT ;  /* 0x000000ff0e00720c */ /* 0x000fe20003f05270 */
        /* <DEDUP_REMOVED lines=10> */
[----:B0-----:R-:W-:Y:S01]  /*1260*/  IMAD.MOV.U32 R12, RZ, RZ, R20 ;  /* 0x000000ffff0c7224 */ /* 0x001fe200078e0014 */
[----:B------:R-:W-:Y:S01]  /*1270*/  MOV R13, R11 ;  /* 0x0000000b000d7202 */ /* 0x000fe20000000f00 */
[----:B------:R-:W-:Y:S06]  /*1280*/  @P0 BRA `(.L_x_26) ;  /* 0xfffffffc009c0947 */ /* 0x000fec000383ffff */
[----:B------:R-:W-:-:S07]  /*1290*/  IMAD.MOV.U32 R11, RZ, RZ, R9 ;  /* 0x000000ffff0b7224 */ /* 0x000fce00078e0009 */
.L_x_25:
[----:B------:R-:W-:-:S13]  /*12a0*/  LOP3.LUT P0, RZ, R8, 0x7, RZ, 0xc0, !PT ;  /* 0x0000000708ff7812 */ /* 0x000fda000780c0ff */
[----:B------:R-:W-:Y:S05]  /*12b0*/  @!P0 BRA `(.L_x_36) ;  /* 0x0000000000a88947 */ /* 0x000fea0003800000 */
[----:B------:R-:W-:Y:S05]  /*12c0*/  @!P2 BRA `(.L_x_37) ;  /* 0x000000000040a947 */ /* 0x000fea0003800000 */
[----:B------:R-:W-:Y:S01]  /*12d0*/  ISETP.NE.AND P0, PT, R10, RZ, PT ;  /* 0x000000ff0a00720c */ /* 0x000fe20003f05270 */
[----:B------:R-:W-:-:S12]  /*12e0*/  BSSY.RECONVERGENT B0, `(.L_x_38) ;  /* 0x000000d000007945 */ /* 0x000fd80003800200 */
[----:B------:R-:W-:Y:S05]  /*12f0*/  @!P0 BRA `(.L_x_39) ;  /* 0x00000000002c8947 */ /* 0x000fea0003800000 */
[----:B------:R-:W-:-:S05]  /*1300*/  IMAD.WIDE R12, R11, 0x4, R2 ;  /* 0x000000040b0c7825 */ /* 0x000fca00078e0202 */
[----:B------:R-:W2:Y:S04]  /*1310*/  LDG.E R17, desc[UR4][R12.64+0x4] ;  /* 0x000004040c117981 */ /* 0x000ea8000c1e1900 */
[----:B------:R-:W3:Y:S04]  /*1320*/  LDG.E R21, desc[UR4][R12.64+0x8] ;  /* 0x000008040c157981 */ /* 0x000ee8000c1e1900 */
[----:B------:R-:W4:Y:S04]  /*1330*/  LDG.E R23, desc[UR4][R12.64+0xc] ;  /* 0x00000c040c177981 */ /* 0x000f28000c1e1900 */
[----:B------:R-:W5:Y:S04]  /*1340*/  LDG.E R19, desc[UR4][R12.64] ;  /* 0x000000040c137981 */ /* 0x000f68000c1e1900 */
[----:B------:R-:W5:Y:S04]  /*1350*/  LDG.E R25, desc[UR4][R12.64+0x10] ;  /* 0x000010040c197981 */ /* 0x000f68000c1e1900 */
[----:B--2---:R0:W-:Y:S04]  /*1360*/  STG.E desc[UR4][R12.64], R17 ;  /* 0x000000110c007986 */ /* 0x0041e8000c101904 */
[----:B---3--:R0:W-:Y:S04]  /*1370*/  STG.E desc[UR4][R12.64+0x4], R21 ;  /* 0x000004150c007986 */ /* 0x0081e8000c101904 */
[----:B----4-:R0:W-:Y:S04]  /*1380*/  STG.E desc[UR4][R12.64+0x8], R23 ;  /* 0x000008170c007986 */ /* 0x0101e8000c101904 */
[----:B-----5:R0:W-:Y:S04]  /*1390*/  STG.E desc[UR4][R12.64+0x10], R19 ;  /* 0x000010130c007986 */ /* 0x0201e8000c101904 */
[----:B------:R0:W-:Y:S02]  /*13a0*/  STG.E desc[UR4][R12.64+0xc], R25 ;  /* 0x00000c190c007986 */ /* 0x0001e4000c101904 */
.L_x_39:
[----:B------:R-:W-:Y:S05]  /*13b0*/  BSYNC.RECONVERGENT B0 ;  /* 0x0000000000007941 */ /* 0x000fea0003800200 */
.L_x_38:
[----:B------:R-:W-:-:S07]  /*13c0*/  VIADD R11, R11, 0x4 ;  /* 0x000000040b0b7836 */ /* 0x000fce0000000000 */
.L_x_37:
[----:B------:R-:W-:-:S13]  /*13d0*/  LOP3.LUT P0, RZ, R15, 0x3, RZ, 0xc0, !PT ;  /* 0x000000030fff7812 */ /* 0x000fda000780c0ff */
[----:B------:R-:W-:Y:S05]  /*13e0*/  @!P0 BRA `(.L_x_36) ;  /* 0x00000000005c8947 */ /* 0x000fea0003800000 */
[----:B------:R-:W-:Y:S05]  /*13f0*/  @!P1 BRA `(.L_x_40) ;  /* 0x0000000000309947 */ /* 0x000fea0003800000 */
[----:B------:R-:W-:Y:S01]  /*1400*/  ISETP.NE.AND P0, PT, R10, RZ, PT ;  /* 0x000000ff0a00720c */ /* 0x000fe20003f05270 */
[----:B------:R-:W-:-:S12]  /*1410*/  BSSY.RECONVERGENT B0, `(.L_x_41) ;  /* 0x0000009000007945 */ /* 0x000fd80003800200 */
[----:B------:R-:W-:Y:S05]  /*1420*/  @!P0 BRA `(.L_x_42) ;  /* 0x00000000001c8947 */ /* 0x000fea0003800000 */
[----:B0-----:R-:W-:-:S05]  /*1430*/  IMAD.WIDE R12, R11, 0x4, R2 ;  /* 0x000000040b0c7825 */ /* 0x001fca00078e0202 */
[----:B------:R-:W2:Y:S04]  /*1440*/  LDG.E R17, desc[UR4][R12.64+0x4] ;  /* 0x000004040c117981 */ /* 0x000ea8000c1e1900 */
[----:B------:R-:W3:Y:S04]  /*1450*/  LDG.E R19, desc[UR4][R12.64] ;  /* 0x000000040c137981 */ /* 0x000ee8000c1e1900 */
[----:B------:R-:W4:Y:S04]  /*1460*/  LDG.E R21, desc[UR4][R12.64+0x8] ;  /* 0x000008040c157981 */ /* 0x000f28000c1e1900 */
[----:B--2---:R1:W-:Y:S04]  /*1470*/  STG.E desc[UR4][R12.64], R17 ;  /* 0x000000110c007986 */ /* 0x0043e8000c101904 */
[----:B---3--:R1:W-:Y:S04]  /*1480*/  STG.E desc[UR4][R12.64+0x8], R19 ;  /* 0x000008130c007986 */ /* 0x0083e8000c101904 */
[----:B----4-:R1:W-:Y:S02]  /*1490*/  STG.E desc[UR4][R12.64+0x4], R21 ;  /* 0x000004150c007986 */ /* 0x0103e4000c101904 */
.L_x_42:
[----:B------:R-:W-:Y:S05]  /*14a0*/  BSYNC.RECONVERGENT B0 ;  /* 0x0000000000007941 */ /* 0x000fea0003800200 */
.L_x_41:
[----:B------:R-:W-:-:S07]  /*14b0*/  VIADD R11, R11, 0x2 ;  /* 0x000000020b0b7836 */ /* 0x000fce0000000000 */
.L_x_40:
[----:B------:R-:W-:Y:S01]  /*14c0*/  LOP3.LUT P0, RZ, R16, 0x1, RZ, 0xc0, !PT ;  /* 0x0000000110ff7812 */ /* 0x000fe2000780c0ff */
[----:B------:R-:W-:Y:S03]  /*14d0*/  BSSY.RECONVERGENT B0, `(.L_x_36) ;  /* 0x0000008000007945 */ /* 0x000fe60003800200 */
[----:B------:R-:W-:-:S13]  /*14e0*/  ISETP.EQ.OR P0, PT, R10, RZ, !P0 ;  /* 0x000000ff0a00720c */ /* 0x000fda0004702670 */
[----:B------:R-:W-:Y:S05]  /*14f0*/  @P0 BRA `(.L_x_43) ;  /* 0x0000000000140947 */ /* 0x000fea0003800000 */
[----:B------:R-:W-:-:S05]  /*1500*/  IMAD.WIDE R10, R11, 0x4, R2 ;  /* 0x000000040b0a7825 */ /* 0x000fca00078e0202 */
[----:B01----:R-:W2:Y:S04]  /*1510*/  LDG.E R17, desc[UR4][R10.64] ;  /* 0x000000040a117981 */ /* 0x003ea8000c1e1900 */
[----:B------:R-:W3:Y:S04]  /*1520*/  LDG.E R13, desc[UR4][R10.64+0x4] ;  /* 0x000004040a0d7981 */ /* 0x000ee8000c1e1900 */
[----:B--2---:R2:W-:Y:S04]  /*1530*/  STG.E desc[UR4][R10.64+0x4], R17 ;  /* 0x000004110a007986 */ /* 0x0045e8000c101904 */
[----:B---3--:R2:W-:Y:S02]  /*1540*/  STG.E desc[UR4][R10.64], R13 ;  /* 0x0000000d0a007986 */ /* 0x0085e4000c101904 */
.L_x_43:
[----:B------:R-:W-:Y:S05]  /*1550*/  BSYNC.RECONVERGENT B0 ;  /* 0x0000000000007941 */ /* 0x000fea0003800200 */
.L_x_36:
[----:B--2---:R-:W2:Y:S01]  /*1560*/  LDG.E R10, desc[UR4][R6.64] ;  /* 0x00000004060a7981 */ /* 0x004ea2000c1e1900 */
[----:B------:R-:W-:Y:S01]  /*1570*/  BSSY.RECONVERGENT B0, `(.L_x_44) ;  /* 0x0000008000007945 */ /* 0x000fe20003800200 */
[----:B--2---:R-:W-:-:S04]  /*1580*/  LOP3.LUT R10, R10, 0x1, RZ, 0xc0, !PT ;  /* 0x000000010a0a7812 */ /* 0x004fc800078ec0ff */
[----:B------:R-:W-:-:S13]  /*1590*/  ISETP.NE.U32.AND P0, PT, R10, 0x1, PT ;  /* 0x000000010a00780c */ /* 0x000fda0003f05070 */
[----:B------:R-:W-:Y:S05]  /*15a0*/  @P0 BRA `(.L_x_45) ;  /* 0x0000000000100947 */ /* 0x000fea0003800000 */
[----:B01----:R-:W2:Y:S04]  /*15b0*/  LDG.E R13, desc[UR4][R2.64] ;  /* 0x00000004020d7981 */ /* 0x003ea8000c1e1900 */
[----:B------:R-:W3:Y:S04]  /*15c0*/  LDG.E R11, desc[UR4][R4.64] ;  /* 0x00000004040b7981 */ /* 0x000ee8000c1e1900 */
[----:B--2---:R2:W-:Y:S04]  /*15d0*/  STG.E desc[UR4][R4.64], R13 ;  /* 0x0000000d04007986 */ /* 0x0045e8000c101904 */
[----:B---3--:R2:W-:Y:S02]  /*15e0*/  STG.E desc[UR4][R2.64], R11 ;  /* 0x0000000b02007986 */ /* 0x0085e4000c101904 */
.L_x_45:
[----:B------:R-:W-:Y:S05]  /*15f0*/  BSYNC.RECONVERGENT B0 ;  /* 0x0000000000007941 */ /* 0x000fea0003800200 */
.L_x_44:
[----:B------:R-:W-:Y:S01]  /*1600*/  UPLOP3.LUT UP0, UPT, UPT, UPT, UPT, 0x40, 0x4 ;  /* 0x000000000004789c */ /* 0x000fe20003f0e870 */
[----:B------:R-:W-:Y:S10]  /*1610*/  BRA.U UP1, `(.L_x_46) ;  /* 0xffffffed01ec7547 */ /* 0x000ff4000b83ffff */
[----:B------:R-:W-:Y:S05]  /*1620*/  EXIT ;  /* 0x000000000000794d */ /* 0x000fea0003800000 */
.L_x_24:
[----:B------:R-:W2:Y:S01]  /*1630*/  LDG.E R8, desc[UR4][R6.64] ;  /* 0x0000000406087981 */ /* 0x000ea2000c1e1900 */
[----:B------:R-:W-:Y:S01]  /*1640*/  BSSY.RECONVERGENT B0, `(.L_x_47) ;  /* 0x0000009000007945 */ /* 0x000fe20003800200 */
[----:B--2---:R-:W-:-:S04]  /*1650*/  LOP3.LUT R0, R8, 0x1, RZ, 0xc0, !PT ;  /* 0x0000000108007812 */ /* 0x004fc800078ec0ff */
[----:B------:R-:W-:-:S13]  /*1660*/  ISETP.NE.U32.AND P0, PT, R0, 0x1, PT ;  /* 0x000000010000780c */ /* 0x000fda0003f05070 */
[----:B------:R-:W-:Y:S05]  /*1670*/  @P0 BRA `(.L_x_48) ;  /* 0x0000000000140947 */ /* 0x000fea0003800000 */
[----:B------:R-:W2:Y:S04]  /*1680*/  LDG.E R11, desc[UR4][R2.64] ;  /* 0x00000004020b7981 */ /* 0x000ea8000c1e1900 */
[----:B------:R-:W3:Y:S04]  /*1690*/  LDG.E R9, desc[UR4][R4.64] ;  /* 0x0000000404097981 */ /* 0x000ee8000c1e1900 */
[----:B--2---:R0:W-:Y:S04]  /*16a0*/  STG.E desc[UR4][R4.64], R11 ;  /* 0x0000000b04007986 */ /* 0x0041e8000c101904 */
[----:B---3--:R0:W-:Y:S04]  /*16b0*/  STG.E desc[UR4][R2.64], R9 ;  /* 0x0000000902007986 */ /* 0x0081e8000c101904 */
[----:B------:R0:W5:Y:S02]  /*16c0*/  LDG.E R8, desc[UR4][R6.64] ;  /* 0x0000000406087981 */ /* 0x000164000c1e1900 */
.L_x_48:
[----:B------:R-:W-:Y:S05]  /*16d0*/  BSYNC.RECONVERGENT B0 ;  /* 0x0000000000007941 */ /* 0x000fea0003800200 */
.L_x_47:
[----:B-----5:R-:W-:-:S04]  /*16e0*/  LOP3.LUT R8, R8, 0x1, RZ, 0xc0, !PT ;  /* 0x0000000108087812 */ /* 0x020fc800078ec0ff */
[----:B------:R-:W-:-:S13]  /*16f0*/  ISETP.NE.U32.AND P0, PT, R8, 0x1, PT ;  /* 0x000000010800780c */ /* 0x000fda0003f05070 */
[----:B------:R-:W-:Y:S05]  /*1700*/  @P0 EXIT ;  /* 0x000000000000094d */ /* 0x000fea0003800000 */
[----:B0-----:R-:W2:Y:S04]  /*1710*/  LDG.E R9, desc[UR4][R2.64] ;  /* 0x0000000402097981 */ /* 0x001ea8000c1e1900 */
[----:B------:R-:W3:Y:S04]  /*1720*/  LDG.E R7, desc[UR4][R4.64] ;  /* 0x0000000404077981 */ /* 0x000ee8000c1e1900 */
[----:B--2---:R-:W-:Y:S04]  /*1730*/  STG.E desc[UR4][R4.64], R9 ;  /* 0x0000000904007986 */ /* 0x004fe8000c101904 */
[----:B---3--:R-:W-:Y:S01]  /*1740*/  STG.E desc[UR4][R2.64], R7 ;  /* 0x0000000702007986 */ /* 0x008fe2000c101904 */
[----:B------:R-:W-:Y:S05]  /*1750*/  EXIT ;  /* 0x000000000000794d */ /* 0x000fea0003800000 */
.L_x_49:
        /* <DEDUP_REMOVED lines=10> */
.L_x_51:


//--------------------- .nv.shared.reserved.0     --------------------------
	.section	.nv.shared.reserved.0,"aw",@nobits
	.weak		__nv_reservedSMEM_offset_0_alias
	.size		__nv_reservedSMEM_offset_0_alias, 0, 64
	.other		__nv_reservedSMEM_offset_0_alias,@"STO_CUDA_RESERVED_SHARED STV_DEFAULT"
__nv_reservedSMEM_offset_0_alias:
	.zero		0
	.zero		64


//--------------------- .nv.constant0._Z10init_pop_sPiiiPji --------------------------
	.section	.nv.constant0._Z10init_pop_sPiiiPji,"a",@progbits
	.sectionflags	@""
	.align	4
.nv.constant0._Z10init_pop_sPiiiPji:
	.zero		924


//--------------------- .nv.constant0._Z8init_popPiiiPji --------------------------
	.section	.nv.constant0._Z8init_popPiiiPji,"a",@progbits
	.sectionflags	@""
	.align	4
.nv.constant0._Z8init_popPiiiPji:
	.zero		924


//--------------------- SYMBOLS --------------------------

	.type		.nv.reservedSmem.offset0,@object
	.size		.nv.reservedSmem.offset0,0x4
